	.target	sm_100a

	.elftype	@"ET_EXEC"


//--------------------- .note.nv.tkinfo           --------------------------
	.section	.note.nv.tkinfo,"",@"SHT_NOTE"
	.sectionflags	@"SHF_NOTE_NV_TKINFO"
	.tkinfo
        /*0018*/ 	.word	0x00000002
        /*0030*/ 	.string	""
        /*0030*/ 	.string	"ptxas"
        /*0030*/ 	.string	"Cuda compilation tools, release 13.0, V13.0.88"
        /*0030*/ 	.string	"Build cuda_13.0.r13.0/compiler.36424714_0"
        /*0030*/ 	.string	"-arch sm_100a -m 64 "



//--------------------- .note.nv.cuinfo           --------------------------
	.section	.note.nv.cuinfo,"",@"SHT_NOTE"
	.sectionflags	@"SHF_NOTE_NV_CUINFO"
        /*0018*/ 	.short	0x0002
        /*001a*/ 	.short	0x0064
        /*001c*/ 	.short	0x0082
	.zero		2


//--------------------- .nv.info                  --------------------------
	.section	.nv.info,"",@"SHT_CUDA_INFO"
	.align	4


	//----- nvinfo : EIATTR_REGCOUNT
	.align		4
        /*0000*/ 	.byte	0x04, 0x2f
        /*0002*/ 	.short	(.L_19 - .L_18)
	.align		4
.L_18:
        /*0004*/ 	.word	index@(_ZN7cutlass13device_kernelINS_4gemm6kernel13GemmUniversalIN4cute5tupleIJiiiiEEENS1_10collective13CollectiveMmaINS1_35MainloopSm100TmaUmmaWarpSpecializedILi4ELi2ELi4ENS5_IJNS4_1CILi1EEESB_SB_EEEEENS5_IJNSA_ILi128EEESE_NSA_ILi32EEEEEENS_12float_e5m2_tENS5_IJlSB_lEEESH_SI_NS4_8TiledMMAINS4_8MMA_AtomIJNS4_10MMA_TraitsINS4_19SM100_MMA_F8F6F4_SSEJSH_SH_fSE_SE_NS4_17integral_constantINS4_4UMMA5MajorELSP_0EEESQ_NSN_INSO_7ScaleInELSR_0EEESS_EEEEEENS4_6LayoutISC_NS5_IJNSA_ILi0EEESW_SW_EEEEENS5_IJNS4_10UnderscoreESZ_SZ_EEEEENS4_13SM90_TMA_LOADENS4_14ComposedLayoutINS4_7SwizzleILi1ELi4ELi3EEENS4_18smem_ptr_flag_bitsILi8EEENSV_INS5_IJNSA_ILi8EEESF_EEENS5_IJSF_SB_EEEEEEEvNS4_8identityES12_S1C_vS1D_EENS_8epilogue10collective18CollectiveEpilogueINS1F_23Sm100TmaWarpSpecializedILi2ELi2ELi64ELb0ELb0EEEJSG_NS5_IJNSV_ISE_SB_EENSV_INSA_ILi64EEESB_EEEEESH_SI_SH_SI_NS1F_6fusion15FusionCallbacksIS1J_NS1O_17LinearCombinationISH_fSH_fLNS_15FloatRoundStyleE2EEESG_S1N_JEEENS4_5SM1004TMEM4LOAD26SM100_TMEM_LOAD_32dp32b64xES12_NS13_INS14_ILi2ELi4ELi3EEES17_NSV_INS5_IJS18_S1L_EEENS5_IJS1L_SB_EEEEEEENS4_39AutoVectorizingCopyWithAssumedAlignmentILi128EEENS4_14SM90_TMA_STOREES22_S24_S24_EEEvvEEEEvNT_6ParamsE)
        /*0008*/ 	.word	0x000000e0


	//----- nvinfo : EIATTR_FRAME_SIZE
	.align		4
.L_19:
        /*000c*/ 	.byte	0x04, 0x11
        /*000e*/ 	.short	(.L_21 - .L_20)
	.align		4
.L_20:
        /*0010*/ 	.word	index@($__internal_2_$__cuda_sm10x_tcgen05_guardrail_trap_unallocated_columns_being_dealloced)
        /*0014*/ 	.word	0x00000000


	//----- nvinfo : EIATTR_FRAME_SIZE
	.align		4
.L_21:
        /*0018*/ 	.byte	0x04, 0x11
        /*001a*/ 	.short	(.L_23 - .L_22)
	.align		4
.L_22:
        /*001c*/ 	.word	index@($__internal_1_$__cuda_sm10x_tcgen05_guardrail_trap_phase_invalid_during_alloc)
        /*0020*/ 	.word	0x00000000


	//----- nvinfo : EIATTR_FRAME_SIZE
	.align		4
.L_23:
        /*0024*/ 	.byte	0x04, 0x11
        /*0026*/ 	.short	(.L_25 - .L_24)
	.align		4
.L_24:
        /*0028*/ 	.word	index@($__internal_0_$__cuda_sm10x_tcgen05_guardrail_trap_col_being_dealloced_not_returned_by_alloc)
        /*002c*/ 	.word	0x00000000


	//----- nvinfo : EIATTR_FRAME_SIZE
	.align		4
.L_25:
        /*0030*/ 	.byte	0x04, 0x11
        /*0032*/ 	.short	(.L_27 - .L_26)
	.align		4
.L_26:
        /*0034*/ 	.word	index@(_ZN7cutlass13device_kernelINS_4gemm6kernel13GemmUniversalIN4cute5tupleIJiiiiEEENS1_10collective13CollectiveMmaINS1_35MainloopSm100TmaUmmaWarpSpecializedILi4ELi2ELi4ENS5_IJNS4_1CILi1EEESB_SB_EEEEENS5_IJNSA_ILi128EEESE_NSA_ILi32EEEEEENS_12float_e5m2_tENS5_IJlSB_lEEESH_SI_NS4_8TiledMMAINS4_8MMA_AtomIJNS4_10MMA_TraitsINS4_19SM100_MMA_F8F6F4_SSEJSH_SH_fSE_SE_NS4_17integral_constantINS4_4UMMA5MajorELSP_0EEESQ_NSN_INSO_7ScaleInELSR_0EEESS_EEEEEENS4_6LayoutISC_NS5_IJNSA_ILi0EEESW_SW_EEEEENS5_IJNS4_10UnderscoreESZ_SZ_EEEEENS4_13SM90_TMA_LOADENS4_14ComposedLayoutINS4_7SwizzleILi1ELi4ELi3EEENS4_18smem_ptr_flag_bitsILi8EEENSV_INS5_IJNSA_ILi8EEESF_EEENS5_IJSF_SB_EEEEEEEvNS4_8identityES12_S1C_vS1D_EENS_8epilogue10collective18CollectiveEpilogueINS1F_23Sm100TmaWarpSpecializedILi2ELi2ELi64ELb0ELb0EEEJSG_NS5_IJNSV_ISE_SB_EENSV_INSA_ILi64EEESB_EEEEESH_SI_SH_SI_NS1F_6fusion15FusionCallbacksIS1J_NS1O_17LinearCombinationISH_fSH_fLNS_15FloatRoundStyleE2EEESG_S1N_JEEENS4_5SM1004TMEM4LOAD26SM100_TMEM_LOAD_32dp32b64xES12_NS13_INS14_ILi2ELi4ELi3EEES17_NSV_INS5_IJS18_S1L_EEENS5_IJS1L_SB_EEEEEEENS4_39AutoVectorizingCopyWithAssumedAlignmentILi128EEENS4_14SM90_TMA_STOREES22_S24_S24_EEEvvEEEEvNT_6ParamsE)
        /*0038*/ 	.word	0x00000000


	//----- nvinfo : EIATTR_MIN_STACK_SIZE
	.align		4
.L_27:
        /*003c*/ 	.byte	0x04, 0x12
        /*003e*/ 	.short	(.L_29 - .L_28)
	.align		4
.L_28:
        /*0040*/ 	.word	index@(_ZN7cutlass13device_kernelINS_4gemm6kernel13GemmUniversalIN4cute5tupleIJiiiiEEENS1_10collective13CollectiveMmaINS1_35MainloopSm100TmaUmmaWarpSpecializedILi4ELi2ELi4ENS5_IJNS4_1CILi1EEESB_SB_EEEEENS5_IJNSA_ILi128EEESE_NSA_ILi32EEEEEENS_12float_e5m2_tENS5_IJlSB_lEEESH_SI_NS4_8TiledMMAINS4_8MMA_AtomIJNS4_10MMA_TraitsINS4_19SM100_MMA_F8F6F4_SSEJSH_SH_fSE_SE_NS4_17integral_constantINS4_4UMMA5MajorELSP_0EEESQ_NSN_INSO_7ScaleInELSR_0EEESS_EEEEEENS4_6LayoutISC_NS5_IJNSA_ILi0EEESW_SW_EEEEENS5_IJNS4_10UnderscoreESZ_SZ_EEEEENS4_13SM90_TMA_LOADENS4_14ComposedLayoutINS4_7SwizzleILi1ELi4ELi3EEENS4_18smem_ptr_flag_bitsILi8EEENSV_INS5_IJNSA_ILi8EEESF_EEENS5_IJSF_SB_EEEEEEEvNS4_8identityES12_S1C_vS1D_EENS_8epilogue10collective18CollectiveEpilogueINS1F_23Sm100TmaWarpSpecializedILi2ELi2ELi64ELb0ELb0EEEJSG_NS5_IJNSV_ISE_SB_EENSV_INSA_ILi64EEESB_EEEEESH_SI_SH_SI_NS1F_6fusion15FusionCallbacksIS1J_NS1O_17LinearCombinationISH_fSH_fLNS_15FloatRoundStyleE2EEESG_S1N_JEEENS4_5SM1004TMEM4LOAD26SM100_TMEM_LOAD_32dp32b64xES12_NS13_INS14_ILi2ELi4ELi3EEES17_NSV_INS5_IJS18_S1L_EEENS5_IJS1L_SB_EEEEEEENS4_39AutoVectorizingCopyWithAssumedAlignmentILi128EEENS4_14SM90_TMA_STOREES22_S24_S24_EEEvvEEEEvNT_6ParamsE)
        /*0044*/ 	.word	0x00000000
.L_29:


//--------------------- .nv.compat                --------------------------
	.section	.nv.compat,"",@"SHT_CUDA_COMPAT_INFO"
	.align	4
        /*0000*/ 	.byte	0x02, 0x09, 0x01, 0x00, 0x02, 0x02, 0x02, 0x00, 0x02, 0x05, 0x05, 0x00, 0x03, 0x07, 0x01, 0x01
        /*0010*/ 	.byte	0x02, 0x03, 0x01, 0x00, 0x02, 0x06, 0x01, 0x00, 0x04, 0x0b, 0x08, 0x00, 0x09, 0x00, 0x00, 0x00
        /*0020*/ 	.byte	0x00, 0x00, 0x00, 0x00


//--------------------- .nv.info._ZN7cutlass13device_kernelINS_4gemm6kernel13GemmUniversalIN4cute5tupleIJiiiiEEENS1_10collective13CollectiveMmaINS1_35MainloopSm100TmaUmmaWarpSpecializedILi4ELi2ELi4ENS5_IJNS4_1CILi1EEESB_SB_EEEEENS5_IJNSA_ILi128EEESE_NSA_ILi32EEEEEENS_12float_e5m2_tENS5_IJlSB_lEEESH_SI_NS4_8TiledMMAINS4_8MMA_AtomIJNS4_10MMA_TraitsINS4_19SM100_MMA_F8F6F4_SSEJSH_SH_fSE_SE_NS4_17integral_constantINS4_4UMMA5MajorELSP_0EEESQ_NSN_INSO_7ScaleInELSR_0EEESS_EEEEEENS4_6LayoutISC_NS5_IJNSA_ILi0EEESW_SW_EEEEENS5_IJNS4_10UnderscoreESZ_SZ_EEEEENS4_13SM90_TMA_LOADENS4_14ComposedLayoutINS4_7SwizzleILi1ELi4ELi3EEENS4_18smem_ptr_flag_bitsILi8EEENSV_INS5_IJNSA_ILi8EEESF_EEENS5_IJSF_SB_EEEEEEEvNS4_8identityES12_S1C_vS1D_EENS_8epilogue10collective18CollectiveEpilogueINS1F_23Sm100TmaWarpSpecializedILi2ELi2ELi64ELb0ELb0EEEJSG_NS5_IJNSV_ISE_SB_EENSV_INSA_ILi64EEESB_EEEEESH_SI_SH_SI_NS1F_6fusion15FusionCallbacksIS1J_NS1O_17LinearCombinationISH_fSH_fLNS_15FloatRoundStyleE2EEESG_S1N_JEEENS4_5SM1004TMEM4LOAD26SM100_TMEM_LOAD_32dp32b64xES12_NS13_INS14_ILi2ELi4ELi3EEES17_NSV_INS5_IJS18_S1L_EEENS5_IJS1L_SB_EEEEEEENS4_39AutoVectorizingCopyWithAssumedAlignmentILi128EEENS4_14SM90_TMA_STOREES22_S24_S24_EEEvvEEEEvNT_6ParamsE --------------------------
	.section	.nv.info._ZN7cutlass13device_kernelINS_4gemm6kernel13GemmUniversalIN4cute5tupleIJiiiiEEENS1_10collective13CollectiveMmaINS1_35MainloopSm100TmaUmmaWarpSpecializedILi4ELi2ELi4ENS5_IJNS4_1CILi1EEESB_SB_EEEEENS5_IJNSA_ILi128EEESE_NSA_ILi32EEEEEENS_12float_e5m2_tENS5_IJlSB_lEEESH_SI_NS4_8TiledMMAINS4_8MMA_AtomIJNS4_10MMA_TraitsINS4_19SM100_MMA_F8F6F4_SSEJSH_SH_fSE_SE_NS4_17integral_constantINS4_4UMMA5MajorELSP_0EEESQ_NSN_INSO_7ScaleInELSR_0EEESS_EEEEEENS4_6LayoutISC_NS5_IJNSA_ILi0EEESW_SW_EEEEENS5_IJNS4_10UnderscoreESZ_SZ_EEEEENS4_13SM90_TMA_LOADENS4_14ComposedLayoutINS4_7SwizzleILi1ELi4ELi3EEENS4_18smem_ptr_flag_bitsILi8EEENSV_INS5_IJNSA_ILi8EEESF_EEENS5_IJSF_SB_EEEEEEEvNS4_8identityES12_S1C_vS1D_EENS_8epilogue10collective18CollectiveEpilogueINS1F_23Sm100TmaWarpSpecializedILi2ELi2ELi64ELb0ELb0EEEJSG_NS5_IJNSV_ISE_SB_EENSV_INSA_ILi64EEESB_EEEEESH_SI_SH_SI_NS1F_6fusion15FusionCallbacksIS1J_NS1O_17LinearCombinationISH_fSH_fLNS_15FloatRoundStyleE2EEESG_S1N_JEEENS4_5SM1004TMEM4LOAD26SM100_TMEM_LOAD_32dp32b64xES12_NS13_INS14_ILi2ELi4ELi3EEES17_NSV_INS5_IJS18_S1L_EEENS5_IJS1L_SB_EEEEEEENS4_39AutoVectorizingCopyWithAssumedAlignmentILi128EEENS4_14SM90_TMA_STOREES22_S24_S24_EEEvvEEEEvNT_6ParamsE,"",@"SHT_CUDA_INFO"
	.sectionflags	@""
	.align	4


	//----- nvinfo : EIATTR_CUDA_API_VERSION
	.align		4
        /*0000*/ 	.byte	0x04, 0x37
        /*0002*/ 	.short	(.L_31 - .L_30)
.L_30:
        /*0004*/ 	.word	0x00000082


	//----- nvinfo : EIATTR_KPARAM_INFO
	.align		4
.L_31:
        /*0008*/ 	.byte	0x04, 0x17
        /*000a*/ 	.short	(.L_33 - .L_32)
.L_32:
        /*000c*/ 	.word	0x00000000
        /*0010*/ 	.short	0x0000
        /*0012*/ 	.short	0x0000
        /*0014*/ 	.byte	0x00, 0xf0, 0x01, 0x20


	//----- nvinfo : EIATTR_AT_ENTRY_FRAGMENTS
	.align		4
.L_33:
        /*0018*/ 	.byte	0x04, 0x4f
        /*001a*/ 	.short	(.L_35 - .L_34)


	//   ....[0]....
.L_34:
        /*001c*/ 	.word	0x00000006


	//----- nvinfo : EIATTR_RESERVED_SMEM_USED
	.align		4
.L_35:
        /*0020*/ 	.byte	0x01, 0x41
	.zero		2


	//----- nvinfo : EIATTR_SPARSE_MMA_MASK
	.align		4
        /*0024*/ 	.byte	0x03, 0x50
        /*0026*/ 	.short	0x0000


	//----- nvinfo : EIATTR_TCGEN05_1CTA_USED
	.align		4
        /*0028*/ 	.byte	0x01, 0x51
	.zero		2


	//----- nvinfo : EIATTR_MAXREG_COUNT
	.align		4
        /*002c*/ 	.byte	0x03, 0x1b
        /*002e*/ 	.short	0x00ff


	//----- nvinfo : EIATTR_NUM_BARRIERS
	.align		4
        /*0030*/ 	.byte	0x02, 0x4c
        /*0032*/ 	.byte	0x07
	.zero		1


	//----- nvinfo : EIATTR_EXTERNS
	.align		4
        /*0034*/ 	.byte	0x04, 0x0f
        /*0036*/ 	.short	(.L_37 - .L_36)


	//   ....[0]....
	.align		4
.L_36:
        /*0038*/ 	.word	index@(__assertfail)


	//----- nvinfo : EIATTR_MERCURY_ISA_VERSION
	.align		4
.L_37:
        /*003c*/ 	.byte	0x03, 0x5f
        /*003e*/ 	.short	0x0101


	//----- nvinfo : EIATTR_INT_WARP_WIDE_INSTR_OFFSETS
	.align		4
        /*0040*/ 	.byte	0x04, 0x31
        /*0042*/ 	.short	(.L_39 - .L_38)


	//   ....[0]....
.L_38:
        /*0044*/ 	.word	0x00001d80


	//   ....[1]....
        /*0048*/ 	.word	0x00003680


	//   ....[2]....
        /*004c*/ 	.word	0x000036a0


	//   ....[3]....
        /*0050*/ 	.word	0x000036d0


	//   ....[4]....
        /*0054*/ 	.word	0x00004000


	//   ....[5]....
        /*0058*/ 	.word	0x00004070


	//   ....[6]....
        /*005c*/ 	.word	0x00004250


	//   ....[7]....
        /*0060*/ 	.word	0x000043b0


	//----- nvinfo : EIATTR_COOP_GROUP_MASK_REGIDS
	.align		4
.L_39:
        /*0064*/ 	.byte	0x04, 0x29
        /*0066*/ 	.short	(.L_41 - .L_40)


	//   ....[0]....
.L_40:
        /*0068*/ 	.word	0xffffffff


	//   ....[1]....
        /*006c*/ 	.word	0xffffffff


	//   ....[2]....
        /*0070*/ 	.word	0xffffffff


	//   ....[3]....
        /*0074*/ 	.word	0xffffffff


	//   ....[4]....
        /*0078*/ 	.word	0xffffffff


	//   ....[5]....
        /*007c*/ 	.word	0xffffffff


	//   ....[6]....
        /*0080*/ 	.word	0xffffffff


	//   ....[7]....
        /*0084*/ 	.word	0xffffffff


	//   ....[8]....
        /*0088*/ 	.word	0xffffffff


	//   ....[9]....
        /*008c*/ 	.word	0xffffffff


	//   ....[10]....
        /*0090*/ 	.word	0xffffffff


	//   ....[11]....
        /*0094*/ 	.word	0xffffffff


	//   ....[12]....
        /*0098*/ 	.word	0xffffffff


	//----- nvinfo : EIATTR_COOP_GROUP_INSTR_OFFSETS
	.align		4
.L_41:
        /*009c*/ 	.byte	0x04, 0x28
        /*009e*/ 	.short	(.L_43 - .L_42)


	//   ....[0]....
.L_42:
        /*00a0*/ 	.word	0x00000090


	//   ....[1]....
        /*00a4*/ 	.word	0x000004d0


	//   ....[2]....
        /*00a8*/ 	.word	0x00000640


	//   ....[3]....
        /*00ac*/ 	.word	0x000007a0


	//   ....[4]....
        /*00b0*/ 	.word	0x000008a0


	//   ....[5]....
        /*00b4*/ 	.word	0x00000a10


	//   ....[6]....
        /*00b8*/ 	.word	0x00000bb0


	//   ....[7]....
        /*00bc*/ 	.word	0x00001c60


	//   ....[8]....
        /*00c0*/ 	.word	0x00002a40


	//   ....[9]....
        /*00c4*/ 	.word	0x00002c50


	//   ....[10]....
        /*00c8*/ 	.word	0x00002c80


	//   ....[11]....
        /*00cc*/ 	.word	0x00003560


	//   ....[12]....
        /*00d0*/ 	.word	0x00003790


	//----- nvinfo : EIATTR_VRC_CTA_INIT_COUNT
	.align		4
.L_43:
        /*00d4*/ 	.byte	0x02, 0x4a
        /*00d6*/ 	.byte	0x80
	.zero		1


	//----- nvinfo : EIATTR_SYSCALL_OFFSETS
	.align		4
        /*00d8*/ 	.byte	0x04, 0x46
        /*00da*/ 	.short	(.L_45 - .L_44)


	//   ....[0]....
.L_44:
        /*00dc*/ 	.word	0x00004de0


	//   ....[1]....
        /*00e0*/ 	.word	0x00004f20


	//   ....[2]....
        /*00e4*/ 	.word	0x00005780


	//   ....[3]....
        /*00e8*/ 	.word	0x00006d90


	//----- nvinfo : EIATTR_MBARRIER_INSTR_OFFSETS
	.align		4
.L_45:
        /*00ec*/ 	.byte	0x04, 0x39
        /*00ee*/ 	.short	(.L_47 - .L_46)


	//   ....[0]....
.L_46:
        /*00f0*/ 	.word	0x000005b0
        /*00f4*/ 	.word	0x000000ff
        /*00f8*/ 	.word	0x00000000
        /*00fc*/ 	.short	0x0100
        /*00fe*/ 	.byte	0x05
	.zero		1


	//   ....[1]....
        /*0100*/ 	.word	0x000005c0
        /*0104*/ 	.word	0x000000ff
        /*0108*/ 	.word	0x00000020
        /*010c*/ 	.short	0x0100
        /*010e*/ 	.byte	0x05
	.zero		1


	//   ....[2]....
        /*0110*/ 	.word	0x000005d0
        /*0114*/ 	.word	0x000000ff
        /*0118*/ 	.word	0x00000008
        /*011c*/ 	.short	0x0100
        /*011e*/ 	.byte	0x05
	.zero		1


	//   ....[3]....
        /*0120*/ 	.word	0x000005e0
        /*0124*/ 	.word	0x000000ff
        /*0128*/ 	.word	0x00000028
        /*012c*/ 	.short	0x0100
        /*012e*/ 	.byte	0x05
	.zero		1


	//   ....[4]....
        /*0130*/ 	.word	0x000005f0
        /*0134*/ 	.word	0x000000ff
        /*0138*/ 	.word	0x00000010
        /*013c*/ 	.short	0x0100
        /*013e*/ 	.byte	0x05
	.zero		1


	//   ....[5]....
        /*0140*/ 	.word	0x00000600
        /*0144*/ 	.word	0x000000ff
        /*0148*/ 	.word	0x00000030
        /*014c*/ 	.short	0x0100
        /*014e*/ 	.byte	0x05
	.zero		1


	//   ....[6]....
        /*0150*/ 	.word	0x00000610
        /*0154*/ 	.word	0x000000ff
        /*0158*/ 	.word	0x00000018
        /*015c*/ 	.short	0x0100
        /*015e*/ 	.byte	0x05
	.zero		1


	//   ....[7]....
        /*0160*/ 	.word	0x00000620
        /*0164*/ 	.word	0x000000ff
        /*0168*/ 	.word	0x00000038
        /*016c*/ 	.short	0x0100
        /*016e*/ 	.byte	0x05
	.zero		1


	//   ....[8]....
        /*0170*/ 	.word	0x00000750
        /*0174*/ 	.word	0x000000ff
        /*0178*/ 	.word	0x00000040
        /*017c*/ 	.short	0x0100
        /*017e*/ 	.byte	0x07
	.zero		1


	//   ....[9]....
        /*0180*/ 	.word	0x00000760
        /*0184*/ 	.word	0x000000ff
        /*0188*/ 	.word	0x00000050
        /*018c*/ 	.short	0x0100
        /*018e*/ 	.byte	0x07
	.zero		1


	//   ....[10]....
        /*0190*/ 	.word	0x00000770
        /*0194*/ 	.word	0x000000ff
        /*0198*/ 	.word	0x00000048
        /*019c*/ 	.short	0x0100
        /*019e*/ 	.byte	0x07
	.zero		1


	//   ....[11]....
        /*01a0*/ 	.word	0x00000780
        /*01a4*/ 	.word	0x000000ff
        /*01a8*/ 	.word	0x00000058
        /*01ac*/ 	.short	0x0100
        /*01ae*/ 	.byte	0x07
	.zero		1


	//   ....[12]....
        /*01b0*/ 	.word	0x00000870
        /*01b4*/ 	.word	0x000000ff
        /*01b8*/ 	.word	0x00000060
        /*01bc*/ 	.short	0x0100
        /*01be*/ 	.byte	0x05
	.zero		1


	//   ....[13]....
        /*01c0*/ 	.word	0x00000880
        /*01c4*/ 	.word	0x000000ff
        /*01c8*/ 	.word	0x00000068
        /*01cc*/ 	.short	0x0100
        /*01ce*/ 	.byte	0x05
	.zero		1


	//   ....[14]....
        /*01d0*/ 	.word	0x000009c0
        /*01d4*/ 	.word	0x000000ff
        /*01d8*/ 	.word	0x00000070
        /*01dc*/ 	.short	0x0100
        /*01de*/ 	.byte	0x05
	.zero		1


	//   ....[15]....
        /*01e0*/ 	.word	0x000009d0
        /*01e4*/ 	.word	0x000000ff
        /*01e8*/ 	.word	0x00000080
        /*01ec*/ 	.short	0x0100
        /*01ee*/ 	.byte	0x05
	.zero		1


	//   ....[16]....
        /*01f0*/ 	.word	0x000009e0
        /*01f4*/ 	.word	0x000000ff
        /*01f8*/ 	.word	0x00000078
        /*01fc*/ 	.short	0x0100
        /*01fe*/ 	.byte	0x05
	.zero		1


	//   ....[17]....
        /*0200*/ 	.word	0x000009f0
        /*0204*/ 	.word	0x000000ff
        /*0208*/ 	.word	0x00000088
        /*020c*/ 	.short	0x0100
        /*020e*/ 	.byte	0x05
	.zero		1


	//   ....[18]....
        /*0210*/ 	.word	0x00000b20
        /*0214*/ 	.word	0x000000ff
        /*0218*/ 	.word	0x00000090
        /*021c*/ 	.short	0x0100
        /*021e*/ 	.byte	0x07
	.zero		1


	//   ....[19]....
        /*0220*/ 	.word	0x00000b30
        /*0224*/ 	.word	0x000000ff
        /*0228*/ 	.word	0x000000b0
        /*022c*/ 	.short	0x0100
        /*022e*/ 	.byte	0x07
	.zero		1


	//   ....[20]....
        /*0230*/ 	.word	0x00000b40
        /*0234*/ 	.word	0x000000ff
        /*0238*/ 	.word	0x00000098
        /*023c*/ 	.short	0x0100
        /*023e*/ 	.byte	0x07
	.zero		1


	//   ....[21]....
        /*0240*/ 	.word	0x00000b50
        /*0244*/ 	.word	0x000000ff
        /*0248*/ 	.word	0x000000b8
        /*024c*/ 	.short	0x0100
        /*024e*/ 	.byte	0x07
	.zero		1


	//   ....[22]....
        /*0250*/ 	.word	0x00000b60
        /*0254*/ 	.word	0x000000ff
        /*0258*/ 	.word	0x000000a0
        /*025c*/ 	.short	0x0100
        /*025e*/ 	.byte	0x07
	.zero		1


	//   ....[23]....
        /*0260*/ 	.word	0x00000b70
        /*0264*/ 	.word	0x000000ff
        /*0268*/ 	.word	0x000000c0
        /*026c*/ 	.short	0x0100
        /*026e*/ 	.byte	0x07
	.zero		1


	//   ....[24]....
        /*0270*/ 	.word	0x00000b80
        /*0274*/ 	.word	0x000000ff
        /*0278*/ 	.word	0x000000a8
        /*027c*/ 	.short	0x0100
        /*027e*/ 	.byte	0x07
	.zero		1


	//   ....[25]....
        /*0280*/ 	.word	0x00000b90
        /*0284*/ 	.word	0x000000ff
        /*0288*/ 	.word	0x000000c8
        /*028c*/ 	.short	0x0100
        /*028e*/ 	.byte	0x07
	.zero		1


	//   ....[26]....
        /*0290*/ 	.word	0x00000c80
        /*0294*/ 	.word	0x000000ff
        /*0298*/ 	.word	0x000000d0
        /*029c*/ 	.short	0x0100
        /*029e*/ 	.byte	0x05
	.zero		1


	//   ....[27]....
        /*02a0*/ 	.word	0x00000c90
        /*02a4*/ 	.word	0x000000ff
        /*02a8*/ 	.word	0x000000e0
        /*02ac*/ 	.short	0x0100
        /*02ae*/ 	.byte	0x05
	.zero		1


	//   ....[28]....
        /*02b0*/ 	.word	0x00000ca0
        /*02b4*/ 	.word	0x000000ff
        /*02b8*/ 	.word	0x000000d8
        /*02bc*/ 	.short	0x0100
        /*02be*/ 	.byte	0x05
	.zero		1


	//   ....[29]....
        /*02c0*/ 	.word	0x00000cb0
        /*02c4*/ 	.word	0x000000ff
        /*02c8*/ 	.word	0x000000e8
        /*02cc*/ 	.short	0x0100
        /*02ce*/ 	.byte	0x05
	.zero		1


	//   ....[30]....
        /*02d0*/ 	.word	0x00001580
        /*02d4*/ 	.word	0x00000003
        /*02d8*/ 	.word	0x000000e0
        /*02dc*/ 	.short	0x010a
        /*02de*/ 	.byte	0xff
	.zero		1


	//   ....[31]....
        /*02e0*/ 	.word	0x000015b0
        /*02e4*/ 	.word	0x00000003
        /*02e8*/ 	.word	0x000000d0
        /*02ec*/ 	.short	0x0101
        /*02ee*/ 	.byte	0xff
	.zero		1


	//   ....[32]....
        /*02f0*/ 	.word	0x00001680
        /*02f4*/ 	.word	0x000000ff
        /*02f8*/ 	.word	0x00000020
        /*02fc*/ 	.short	0x010a
        /*02fe*/ 	.byte	0x08
	.zero		1


	//   ....[33]....
        /*0300*/ 	.word	0x00001720
        /*0304*/ 	.word	0x000000ff
        /*0308*/ 	.word	0x00000020
        /*030c*/ 	.short	0x010a
        /*030e*/ 	.byte	0x21
	.zero		1


	//   ....[34]....
        /*0310*/ 	.word	0x00001880
        /*0314*/ 	.word	0x000000ff
        /*0318*/ 	.word	0x00000020
        /*031c*/ 	.short	0x010a
        /*031e*/ 	.byte	0x08
	.zero		1


	//   ....[35]....
        /*0320*/ 	.word	0x00001970
        /*0324*/ 	.word	0x000000ff
        /*0328*/ 	.word	0x00000068
        /*032c*/ 	.short	0x0101
        /*032e*/ 	.byte	0x04
	.zero		1


	//   ....[36]....
        /*0330*/ 	.word	0x00001990
        /*0334*/ 	.word	0x000000ff
        /*0338*/ 	.word	0x00000020
        /*033c*/ 	.short	0x010a
        /*033e*/ 	.byte	0x08
	.zero		1


	//   ....[37]....
        /*0340*/ 	.word	0x00001a10
        /*0344*/ 	.word	0x000000ff
        /*0348*/ 	.word	0x00000020
        /*034c*/ 	.short	0x010a
        /*034e*/ 	.byte	0x11
	.zero		1


	//   ....[38]....
        /*0350*/ 	.word	0x00001b70
        /*0354*/ 	.word	0x000000ff
        /*0358*/ 	.word	0x00000020
        /*035c*/ 	.short	0x010a
        /*035e*/ 	.byte	0x08
	.zero		1


	//   ....[39]....
        /*0360*/ 	.word	0x00001c90
        /*0364*/ 	.word	0x00000002
        /*0368*/ 	.word	0x00000070
        /*036c*/ 	.short	0x010a
        /*036e*/ 	.byte	0xff
	.zero		1


	//   ....[40]....
        /*0370*/ 	.word	0x00001d50
        /*0374*/ 	.word	0x00000002
        /*0378*/ 	.word	0x00000000
        /*037c*/ 	.short	0x0101
        /*037e*/ 	.byte	0xff
	.zero		1


	//   ....[41]....
        /*0380*/ 	.word	0x000022b0
        /*0384*/ 	.word	0x000000ff
        /*0388*/ 	.word	0x00000000
        /*038c*/ 	.short	0x010a
        /*038e*/ 	.byte	0x05
	.zero		1


	//   ....[42]....
        /*0390*/ 	.word	0x00002340
        /*0394*/ 	.word	0x000000ff
        /*0398*/ 	.word	0x00000000
        /*039c*/ 	.short	0x010a
        /*039e*/ 	.byte	0x05
	.zero		1


	//   ....[43]....
        /*03a0*/ 	.word	0x000023d0
        /*03a4*/ 	.word	0x000000ff
        /*03a8*/ 	.word	0x00000000
        /*03ac*/ 	.short	0x010a
        /*03ae*/ 	.byte	0x05
	.zero		1


	//   ....[44]....
        /*03b0*/ 	.word	0x00002470
        /*03b4*/ 	.word	0x00000000
        /*03b8*/ 	.word	0x00000000
        /*03bc*/ 	.short	0x010a
        /*03be*/ 	.byte	0xff
	.zero		1


	//   ....[45]....
        /*03c0*/ 	.word	0x00002590
        /*03c4*/ 	.word	0x00000000
        /*03c8*/ 	.word	0x000000d0
        /*03cc*/ 	.short	0x010a
        /*03ce*/ 	.byte	0xff
	.zero		1


	//   ....[46]....
        /*03d0*/ 	.word	0x000025f0
        /*03d4*/ 	.word	0x00000004
        /*03d8*/ 	.word	0x00000000
        /*03dc*/ 	.short	0x0101
        /*03de*/ 	.byte	0xff
	.zero		1


	//   ....[47]....
        /*03e0*/ 	.word	0x00002610
        /*03e4*/ 	.word	0x000000ff
        /*03e8*/ 	.word	0x00000080
        /*03ec*/ 	.short	0x010a
        /*03ee*/ 	.byte	0x05
	.zero		1


	//   ....[48]....
        /*03f0*/ 	.word	0x00002730
        /*03f4*/ 	.word	0x00000000
        /*03f8*/ 	.word	0x00000070
        /*03fc*/ 	.short	0x010a
        /*03fe*/ 	.byte	0xff
	.zero		1


	//   ....[49]....
        /*0400*/ 	.word	0x00002840
        /*0404*/ 	.word	0x00000000
        /*0408*/ 	.word	0x00000000
        /*040c*/ 	.short	0x0101
        /*040e*/ 	.byte	0xff
	.zero		1


	//   ....[50]....
        /*0410*/ 	.word	0x000028d0
        /*0414*/ 	.word	0x000000ff
        /*0418*/ 	.word	0x00000080
        /*041c*/ 	.short	0x0106
        /*041e*/ 	.byte	0x05
	.zero		1


	//   ....[51]....
        /*0420*/ 	.word	0x000028f0
        /*0424*/ 	.word	0x000000ff
        /*0428*/ 	.word	0x00000080
        /*042c*/ 	.short	0x010a
        /*042e*/ 	.byte	0x05
	.zero		1


	//   ....[52]....
        /*0430*/ 	.word	0x00002980
        /*0434*/ 	.word	0x000000ff
        /*0438*/ 	.word	0x00000080
        /*043c*/ 	.short	0x0106
        /*043e*/ 	.byte	0x04
	.zero		1


	//   ....[53]....
        /*0440*/ 	.word	0x000029c0
        /*0444*/ 	.word	0x00000000
        /*0448*/ 	.word	0x00000080
        /*044c*/ 	.short	0x010a
        /*044e*/ 	.byte	0xff
	.zero		1


	//   ....[54]....
        /*0450*/ 	.word	0x00002ea0
        /*0454*/ 	.word	0x00000000
        /*0458*/ 	.word	0x00000070
        /*045c*/ 	.short	0x010a
        /*045e*/ 	.byte	0xff
	.zero		1


	//   ....[55]....
        /*0460*/ 	.word	0x00002fa0
        /*0464*/ 	.word	0x00000003
        /*0468*/ 	.word	0x00000000
        /*046c*/ 	.short	0x0101
        /*046e*/ 	.byte	0xff
	.zero		1


	//   ....[56]....
        /*0470*/ 	.word	0x00002fb0
        /*0474*/ 	.word	0x000000ff
        /*0478*/ 	.word	0x00000000
        /*047c*/ 	.short	0x010a
        /*047e*/ 	.byte	0x04
	.zero		1


	//   ....[57]....
        /*0480*/ 	.word	0x00002fd0
        /*0484*/ 	.word	0x000000ff
        /*0488*/ 	.word	0x000000b0
        /*048c*/ 	.short	0x010a
        /*048e*/ 	.byte	0x09
	.zero		1


	//   ....[58]....
        /*0490*/ 	.word	0x000030b0
        /*0494*/ 	.word	0x000000ff
        /*0498*/ 	.word	0x00000000
        /*049c*/ 	.short	0x010a
        /*049e*/ 	.byte	0x07
	.zero		1


	//   ....[59]....
        /*04a0*/ 	.word	0x000031e0
        /*04a4*/ 	.word	0x000000ff
        /*04a8*/ 	.word	0x00000000
        /*04ac*/ 	.short	0x010a
        /*04ae*/ 	.byte	0x04
	.zero		1


	//   ....[60]....
        /*04b0*/ 	.word	0x00003390
        /*04b4*/ 	.word	0x000000ff
        /*04b8*/ 	.word	0x00000000
        /*04bc*/ 	.short	0x010a
        /*04be*/ 	.byte	0x05
	.zero		1


	//   ....[61]....
        /*04c0*/ 	.word	0x00003420
        /*04c4*/ 	.word	0x000000ff
        /*04c8*/ 	.word	0x00000000
        /*04cc*/ 	.short	0x010a
        /*04ce*/ 	.byte	0x05
	.zero		1


	//   ....[62]....
        /*04d0*/ 	.word	0x000034b0
        /*04d4*/ 	.word	0x000000ff
        /*04d8*/ 	.word	0x00000000
        /*04dc*/ 	.short	0x010a
        /*04de*/ 	.byte	0x05
	.zero		1


	//   ....[63]....
        /*04e0*/ 	.word	0x00003540
        /*04e4*/ 	.word	0x000000ff
        /*04e8*/ 	.word	0x00000000
        /*04ec*/ 	.short	0x010a
        /*04ee*/ 	.byte	0x07
	.zero		1


	//   ....[64]....
        /*04f0*/ 	.word	0x000039a0
        /*04f4*/ 	.word	0x00000000
        /*04f8*/ 	.word	0x00000070
        /*04fc*/ 	.short	0x010a
        /*04fe*/ 	.byte	0xff
	.zero		1


	//   ....[65]....
        /*0500*/ 	.word	0x00003a60
        /*0504*/ 	.word	0x00000000
        /*0508*/ 	.word	0x00000000
        /*050c*/ 	.short	0x0101
        /*050e*/ 	.byte	0xff
	.zero		1


	//   ....[66]....
        /*0510*/ 	.word	0x00003d80
        /*0514*/ 	.word	0x000000ff
        /*0518*/ 	.word	0x00000068
        /*051c*/ 	.short	0x010a
        /*051e*/ 	.byte	0x07
	.zero		1


	//   ....[67]....
        /*0520*/ 	.word	0x00003f70
        /*0524*/ 	.word	0x000000ff
        /*0528*/ 	.word	0x00000050
        /*052c*/ 	.short	0x010a
        /*052e*/ 	.byte	0x07
	.zero		1


	//   ....[68]....
        /*0530*/ 	.word	0x00004140
        /*0534*/ 	.word	0x000000ff
        /*0538*/ 	.word	0x00000040
        /*053c*/ 	.short	0x010b
        /*053e*/ 	.byte	0x07
	.zero		1


	//   ....[69]....
        /*0540*/ 	.word	0x000041b0
        /*0544*/ 	.word	0x000000ff
        /*0548*/ 	.word	0x00000000
        /*054c*/ 	.short	0x0101
        /*054e*/ 	.byte	0x08
	.zero		1


	//   ....[70]....
        /*0550*/ 	.word	0x000041e0
        /*0554*/ 	.word	0x000000ff
        /*0558*/ 	.word	0x00000058
        /*055c*/ 	.short	0x010a
        /*055e*/ 	.byte	0x07
	.zero		1


	//   ....[71]....
        /*0560*/ 	.word	0x000043f0
        /*0564*/ 	.word	0x000000ff
        /*0568*/ 	.word	0x00000048
        /*056c*/ 	.short	0x010b
        /*056e*/ 	.byte	0x07
	.zero		1


	//   ....[72]....
        /*0570*/ 	.word	0x00004410
        /*0574*/ 	.word	0x000000ff
        /*0578*/ 	.word	0x00000000
        /*057c*/ 	.short	0x0101
        /*057e*/ 	.byte	0x0d
	.zero		1


	//   ....[73]....
        /*0580*/ 	.word	0x00004440
        /*0584*/ 	.word	0x000000ff
        /*0588*/ 	.word	0x00000050
        /*058c*/ 	.short	0x010a
        /*058e*/ 	.byte	0x07
	.zero		1


	//   ....[74]....
        /*0590*/ 	.word	0x00004480
        /*0594*/ 	.word	0x00000000
        /*0598*/ 	.word	0x00000058
        /*059c*/ 	.short	0x010a
        /*059e*/ 	.byte	0xff
	.zero		1


	//   ....[75]....
        /*05a0*/ 	.word	0x000047b0
        /*05a4*/ 	.word	0x00000000
        /*05a8*/ 	.word	0x00000070
        /*05ac*/ 	.short	0x010a
        /*05ae*/ 	.byte	0xff
	.zero		1


	//   ....[76]....
        /*05b0*/ 	.word	0x000048c0
        /*05b4*/ 	.word	0x00000000
        /*05b8*/ 	.word	0x00000000
        /*05bc*/ 	.short	0x0101
        /*05be*/ 	.byte	0xff
	.zero		1


	//   ....[77]....
        /*05c0*/ 	.word	0x00005320
        /*05c4*/ 	.word	0x00000003
        /*05c8*/ 	.word	0x00000040
        /*05cc*/ 	.short	0x010a
        /*05ce*/ 	.byte	0xff
	.zero		1


	//   ....[78]....
        /*05d0*/ 	.word	0x00005360
        /*05d4*/ 	.word	0x000000cf
        /*05d8*/ 	.word	0x00000090
        /*05dc*/ 	.short	0x010a
        /*05de*/ 	.byte	0xff
	.zero		1


	//   ....[79]....
        /*05e0*/ 	.word	0x00005490
        /*05e4*/ 	.word	0x00000003
        /*05e8*/ 	.word	0x00000040
        /*05ec*/ 	.short	0x010a
        /*05ee*/ 	.byte	0xff
	.zero		1


	//   ....[80]....
        /*05f0*/ 	.word	0x000055f0
        /*05f4*/ 	.word	0x00000000
        /*05f8*/ 	.word	0x00000000
        /*05fc*/ 	.short	0x0101
        /*05fe*/ 	.byte	0xff
	.zero		1


	//   ....[81]....
        /*0600*/ 	.word	0x00005650
        /*0604*/ 	.word	0x000000cf
        /*0608*/ 	.word	0x00000090
        /*060c*/ 	.short	0x010a
        /*060e*/ 	.byte	0xff
	.zero		1


	//   ....[82]....
        /*0610*/ 	.word	0x00006a00
        /*0614*/ 	.word	0x000000d2
        /*0618*/ 	.word	0x00000040
        /*061c*/ 	.short	0x010a
        /*061e*/ 	.byte	0xff
	.zero		1


	//   ....[83]....
        /*0620*/ 	.word	0x00006ad0
        /*0624*/ 	.word	0x000000d2
        /*0628*/ 	.word	0x00000040
        /*062c*/ 	.short	0x010a
        /*062e*/ 	.byte	0xff
	.zero		1


	//   ....[84]....
        /*0630*/ 	.word	0x00006c10
        /*0634*/ 	.word	0x00000003
        /*0638*/ 	.word	0x00000000
        /*063c*/ 	.short	0x0101
        /*063e*/ 	.byte	0xff
	.zero		1


	//   ....[85]....
        /*0640*/ 	.word	0x00007120
        /*0644*/ 	.word	0x000000ff
        /*0648*/ 	.word	0x00000000
        /*064c*/ 	.short	0x0101
        /*064e*/ 	.byte	0x05
	.zero		1


	//   ....[86]....
        /*0650*/ 	.word	0x000080a0
        /*0654*/ 	.word	0x00000003
        /*0658*/ 	.word	0x000000e0
        /*065c*/ 	.short	0x010a
        /*065e*/ 	.byte	0xff
	.zero		1


	//   ....[87]....
        /*0660*/ 	.word	0x00008100
        /*0664*/ 	.word	0x00000002
        /*0668*/ 	.word	0x00000020
        /*066c*/ 	.short	0x010a
        /*066e*/ 	.byte	0xff
	.zero		1


	//   ....[88]....
        /*0670*/ 	.word	0x00008160
        /*0674*/ 	.word	0x00000002
        /*0678*/ 	.word	0x00000020
        /*067c*/ 	.short	0x010a
        /*067e*/ 	.byte	0xff
	.zero		1


	//   ....[89]....
        /*0680*/ 	.word	0x000081b0
        /*0684*/ 	.word	0x00000002
        /*0688*/ 	.word	0x00000070
        /*068c*/ 	.short	0x010a
        /*068e*/ 	.byte	0xff
	.zero		1


	//   ....[90]....
        /*0690*/ 	.word	0x00008210
        /*0694*/ 	.word	0x00000000
        /*0698*/ 	.word	0x00000000
        /*069c*/ 	.short	0x010a
        /*069e*/ 	.byte	0xff
	.zero		1


	//   ....[91]....
        /*06a0*/ 	.word	0x00008270
        /*06a4*/ 	.word	0x00000000
        /*06a8*/ 	.word	0x00000000
        /*06ac*/ 	.short	0x010a
        /*06ae*/ 	.byte	0xff
	.zero		1


	//   ....[92]....
        /*06b0*/ 	.word	0x000082d0
        /*06b4*/ 	.word	0x00000000
        /*06b8*/ 	.word	0x00000000
        /*06bc*/ 	.short	0x010a
        /*06be*/ 	.byte	0xff
	.zero		1


	//   ....[93]....
        /*06c0*/ 	.word	0x00008320
        /*06c4*/ 	.word	0x00000000
        /*06c8*/ 	.word	0x000000d0
        /*06cc*/ 	.short	0x010a
        /*06ce*/ 	.byte	0xff
	.zero		1


	//   ....[94]....
        /*06d0*/ 	.word	0x00008380
        /*06d4*/ 	.word	0x00000000
        /*06d8*/ 	.word	0x00000080
        /*06dc*/ 	.short	0x010a
        /*06de*/ 	.byte	0xff
	.zero		1


	//   ....[95]....
        /*06e0*/ 	.word	0x000083d0
        /*06e4*/ 	.word	0x00000000
        /*06e8*/ 	.word	0x00000070
        /*06ec*/ 	.short	0x010a
        /*06ee*/ 	.byte	0xff
	.zero		1


	//   ....[96]....
        /*06f0*/ 	.word	0x00008430
        /*06f4*/ 	.word	0x00000000
        /*06f8*/ 	.word	0x00000080
        /*06fc*/ 	.short	0x010a
        /*06fe*/ 	.byte	0xff
	.zero		1


	//   ....[97]....
        /*0700*/ 	.word	0x00008480
        /*0704*/ 	.word	0x00000000
        /*0708*/ 	.word	0x00000070
        /*070c*/ 	.short	0x010a
        /*070e*/ 	.byte	0xff
	.zero		1


	//   ....[98]....
        /*0710*/ 	.word	0x000084e0
        /*0714*/ 	.word	0x00000003
        /*0718*/ 	.word	0x000000b0
        /*071c*/ 	.short	0x010a
        /*071e*/ 	.byte	0xff
	.zero		1


	//   ....[99]....
        /*0720*/ 	.word	0x00008540
        /*0724*/ 	.word	0x00000000
        /*0728*/ 	.word	0x00000000
        /*072c*/ 	.short	0x010a
        /*072e*/ 	.byte	0xff
	.zero		1


	//   ....[100]....
        /*0730*/ 	.word	0x000085a0
        /*0734*/ 	.word	0x00000000
        /*0738*/ 	.word	0x00000000
        /*073c*/ 	.short	0x010a
        /*073e*/ 	.byte	0xff
	.zero		1


	//   ....[101]....
        /*0740*/ 	.word	0x00008600
        /*0744*/ 	.word	0x00000000
        /*0748*/ 	.word	0x00000000
        /*074c*/ 	.short	0x010a
        /*074e*/ 	.byte	0xff
	.zero		1


	//   ....[102]....
        /*0750*/ 	.word	0x00008660
        /*0754*/ 	.word	0x00000000
        /*0758*/ 	.word	0x00000000
        /*075c*/ 	.short	0x010a
        /*075e*/ 	.byte	0xff
	.zero		1


	//   ....[103]....
        /*0760*/ 	.word	0x000086c0
        /*0764*/ 	.word	0x00000000
        /*0768*/ 	.word	0x00000000
        /*076c*/ 	.short	0x010a
        /*076e*/ 	.byte	0xff
	.zero		1


	//   ....[104]....
        /*0770*/ 	.word	0x00008710
        /*0774*/ 	.word	0x00000000
        /*0778*/ 	.word	0x00000070
        /*077c*/ 	.short	0x010a
        /*077e*/ 	.byte	0xff
	.zero		1


	//   ....[105]....
        /*0780*/ 	.word	0x00008770
        /*0784*/ 	.word	0x00000000
        /*0788*/ 	.word	0x00000068
        /*078c*/ 	.short	0x010a
        /*078e*/ 	.byte	0xff
	.zero		1


	//   ....[106]....
        /*0790*/ 	.word	0x000087d0
        /*0794*/ 	.word	0x00000003
        /*0798*/ 	.word	0x00000050
        /*079c*/ 	.short	0x010a
        /*079e*/ 	.byte	0xff
	.zero		1


	//   ....[107]....
        /*07a0*/ 	.word	0x00008830
        /*07a4*/ 	.word	0x00000003
        /*07a8*/ 	.word	0x00000058
        /*07ac*/ 	.short	0x010a
        /*07ae*/ 	.byte	0xff
	.zero		1


	//   ....[108]....
        /*07b0*/ 	.word	0x00008890
        /*07b4*/ 	.word	0x00000000
        /*07b8*/ 	.word	0x00000050
        /*07bc*/ 	.short	0x010a
        /*07be*/ 	.byte	0xff
	.zero		1


	//   ....[109]....
        /*07c0*/ 	.word	0x000088e0
        /*07c4*/ 	.word	0x00000000
        /*07c8*/ 	.word	0x00000070
        /*07cc*/ 	.short	0x010a
        /*07ce*/ 	.byte	0xff
	.zero		1


	//   ....[110]....
        /*07d0*/ 	.word	0x00008930
        /*07d4*/ 	.word	0x00000003
        /*07d8*/ 	.word	0x00000040
        /*07dc*/ 	.short	0x010a
        /*07de*/ 	.byte	0xff
	.zero		1


	//   ....[111]....
        /*07e0*/ 	.word	0x00008980
        /*07e4*/ 	.word	0x000000cf
        /*07e8*/ 	.word	0x00000090
        /*07ec*/ 	.short	0x010a
        /*07ee*/ 	.byte	0xff
	.zero		1


	//   ....[112]....
        /*07f0*/ 	.word	0x000089d0
        /*07f4*/ 	.word	0x000000d2
        /*07f8*/ 	.word	0x00000040
        /*07fc*/ 	.short	0x010a
        /*07fe*/ 	.byte	0xff
	.zero		1


	//----- nvinfo : EIATTR_NUM_MBARRIERS
	.align		4
.L_47:
        /*0800*/ 	.byte	0x03, 0x38
        /*0802*/ 	.short	0x001e


	//----- nvinfo : EIATTR_EXIT_INSTR_OFFSETS
	.align		4
        /*0804*/ 	.byte	0x04, 0x1c
        /*0806*/ 	.short	(.L_49 - .L_48)


	//   ....[0]....
.L_48:
        /*0808*/ 	.word	0x000024a0


	//   ....[1]....
        /*080c*/ 	.word	0x00002990


	//   ....[2]....
        /*0810*/ 	.word	0x000029f0


	//   ....[3]....
        /*0814*/ 	.word	0x000037a0


	//   ....[4]....
        /*0818*/ 	.word	0x000044b0


	//   ....[5]....
        /*081c*/ 	.word	0x000044f0


	//   ....[6]....
        /*0820*/ 	.word	0x00008090


	//----- nvinfo : EIATTR_MAX_THREADS
	.align		4
.L_49:
        /*0824*/ 	.byte	0x04, 0x05
        /*0826*/ 	.short	(.L_51 - .L_50)
.L_50:
        /*0828*/ 	.word	0x00000100
        /*082c*/ 	.word	0x00000001
        /*0830*/ 	.word	0x00000001


	//----- nvinfo : EIATTR_CRS_STACK_SIZE
	.align		4
.L_51:
        /*0834*/ 	.byte	0x04, 0x1e
        /*0836*/ 	.short	(.L_53 - .L_52)
.L_52:
        /*0838*/ 	.word	0x00000000


	//----- nvinfo : EIATTR_CBANK_PARAM_SIZE
	.align		4
.L_53:
        /*083c*/ 	.byte	0x03, 0x19
        /*083e*/ 	.short	0x0800


	//----- nvinfo : EIATTR_PARAM_CBANK
	.align		4
        /*0840*/ 	.byte	0x04, 0x0a
        /*0842*/ 	.short	(.L_55 - .L_54)
	.align		4
.L_54:
        /*0844*/ 	.word	index@(.nv.constant0._ZN7cutlass13device_kernelINS_4gemm6kernel13GemmUniversalIN4cute5tupleIJiiiiEEENS1_10collective13CollectiveMmaINS1_35MainloopSm100TmaUmmaWarpSpecializedILi4ELi2ELi4ENS5_IJNS4_1CILi1EEESB_SB_EEEEENS5_IJNSA_ILi128EEESE_NSA_ILi32EEEEEENS_12float_e5m2_tENS5_IJlSB_lEEESH_SI_NS4_8TiledMMAINS4_8MMA_AtomIJNS4_10MMA_TraitsINS4_19SM100_MMA_F8F6F4_SSEJSH_SH_fSE_SE_NS4_17integral_constantINS4_4UMMA5MajorELSP_0EEESQ_NSN_INSO_7ScaleInELSR_0EEESS_EEEEEENS4_6LayoutISC_NS5_IJNSA_ILi0EEESW_SW_EEEEENS5_IJNS4_10UnderscoreESZ_SZ_EEEEENS4_13SM90_TMA_LOADENS4_14ComposedLayoutINS4_7SwizzleILi1ELi4ELi3EEENS4_18smem_ptr_flag_bitsILi8EEENSV_INS5_IJNSA_ILi8EEESF_EEENS5_IJSF_SB_EEEEEEEvNS4_8identityES12_S1C_vS1D_EENS_8epilogue10collective18CollectiveEpilogueINS1F_23Sm100TmaWarpSpecializedILi2ELi2ELi64ELb0ELb0EEEJSG_NS5_IJNSV_ISE_SB_EENSV_INSA_ILi64EEESB_EEEEESH_SI_SH_SI_NS1F_6fusion15FusionCallbacksIS1J_NS1O_17LinearCombinationISH_fSH_fLNS_15FloatRoundStyleE2EEESG_S1N_JEEENS4_5SM1004TMEM4LOAD26SM100_TMEM_LOAD_32dp32b64xES12_NS13_INS14_ILi2ELi4ELi3EEES17_NSV_INS5_IJS18_S1L_EEENS5_IJS1L_SB_EEEEEEENS4_39AutoVectorizingCopyWithAssumedAlignmentILi128EEENS4_14SM90_TMA_STOREES22_S24_S24_EEEvvEEEEvNT_6ParamsE)
        /*0848*/ 	.short	0x0380
        /*084a*/ 	.short	0x0800


	//----- nvinfo : EIATTR_SW_WAR
	.align		4
.L_55:
        /*084c*/ 	.byte	0x04, 0x36
        /*084e*/ 	.short	(.L_57 - .L_56)
.L_56:
        /*0850*/ 	.word	0x00000008
.L_57:


//--------------------- .nv.callgraph             --------------------------
	.section	.nv.callgraph,"",@"SHT_CUDA_CALLGRAPH"
	.align	4
	.sectionentsize	8
	.align		4
        /*0000*/ 	.word	0x00000000
	.align		4
        /*0004*/ 	.word	0xffffffff
	.align		4
        /*0008*/ 	.word	index@(_ZN7cutlass13device_kernelINS_4gemm6kernel13GemmUniversalIN4cute5tupleIJiiiiEEENS1_10collective13CollectiveMmaINS1_35MainloopSm100TmaUmmaWarpSpecializedILi4ELi2ELi4ENS5_IJNS4_1CILi1EEESB_SB_EEEEENS5_IJNSA_ILi128EEESE_NSA_ILi32EEEEEENS_12float_e5m2_tENS5_IJlSB_lEEESH_SI_NS4_8TiledMMAINS4_8MMA_AtomIJNS4_10MMA_TraitsINS4_19SM100_MMA_F8F6F4_SSEJSH_SH_fSE_SE_NS4_17integral_constantINS4_4UMMA5MajorELSP_0EEESQ_NSN_INSO_7ScaleInELSR_0EEESS_EEEEEENS4_6LayoutISC_NS5_IJNSA_ILi0EEESW_SW_EEEEENS5_IJNS4_10UnderscoreESZ_SZ_EEEEENS4_13SM90_TMA_LOADENS4_14ComposedLayoutINS4_7SwizzleILi1ELi4ELi3EEENS4_18smem_ptr_flag_bitsILi8EEENSV_INS5_IJNSA_ILi8EEESF_EEENS5_IJSF_SB_EEEEEEEvNS4_8identityES12_S1C_vS1D_EENS_8epilogue10collective18CollectiveEpilogueINS1F_23Sm100TmaWarpSpecializedILi2ELi2ELi64ELb0ELb0EEEJSG_NS5_IJNSV_ISE_SB_EENSV_INSA_ILi64EEESB_EEEEESH_SI_SH_SI_NS1F_6fusion15FusionCallbacksIS1J_NS1O_17LinearCombinationISH_fSH_fLNS_15FloatRoundStyleE2EEESG_S1N_JEEENS4_5SM1004TMEM4LOAD26SM100_TMEM_LOAD_32dp32b64xES12_NS13_INS14_ILi2ELi4ELi3EEES17_NSV_INS5_IJS18_S1L_EEENS5_IJS1L_SB_EEEEEEENS4_39AutoVectorizingCopyWithAssumedAlignmentILi128EEENS4_14SM90_TMA_STOREES22_S24_S24_EEEvvEEEEvNT_6ParamsE)
	.align		4
        /*000c*/ 	.word	index@(__assertfail)
	.align		4
        /*0010*/ 	.word	0x00000000
	.align		4
        /*0014*/ 	.word	0xfffffffe
	.align		4
        /*0018*/ 	.word	0x00000000
	.align		4
        /*001c*/ 	.word	0xfffffffd
	.align		4
        /*0020*/ 	.word	0x00000000
	.align		4
        /*0024*/ 	.word	0xfffffffc


//--------------------- .nv.constant4             --------------------------
	.section	.nv.constant4,"a",@progbits
	.align	8
	.align		8
.nv.constant4:
        /*0000*/ 	.dword	__assertfail
	.align		8
        /*0008*/ 	.dword	__unnamed_1
	.align		8
        /*0010*/ 	.dword	__unnamed_2
	.align		8
        /*0018*/ 	.dword	_ZN40_INTERNAL_ef7302cf_4_k_cu_24b3adef_339454cuda3std3__45__cpo5beginE
	.align		8
        /*0020*/ 	.dword	_ZN40_INTERNAL_ef7302cf_4_k_cu_24b3adef_339454cuda3std3__45__cpo3endE
	.align		8
        /*0028*/ 	.dword	_ZN40_INTERNAL_ef7302cf_4_k_cu_24b3adef_339454cuda3std3__45__cpo6cbeginE
	.align		8
        /*0030*/ 	.dword	_ZN40_INTERNAL_ef7302cf_4_k_cu_24b3adef_339454cuda3std3__45__cpo4cendE
	.align		8
        /*0038*/ 	.dword	_ZN40_INTERNAL_ef7302cf_4_k_cu_24b3adef_339454cuda3std3__442_GLOBAL__N__ef7302cf_4_k_cu_24b3adef_339456ignoreE
	.align		8
        /*0040*/ 	.dword	_ZN40_INTERNAL_ef7302cf_4_k_cu_24b3adef_339454cuda3std3__419piecewise_constructE
	.align		8
        /*0048*/ 	.dword	_ZN40_INTERNAL_ef7302cf_4_k_cu_24b3adef_339454cuda3std3__48in_placeE
	.align		8
        /*0050*/ 	.dword	_ZN40_INTERNAL_ef7302cf_4_k_cu_24b3adef_339454cuda3std6ranges3__45__cpo4swapE
	.align		8
        /*0058*/ 	.dword	_ZN40_INTERNAL_ef7302cf_4_k_cu_24b3adef_339454cuda3std6ranges3__45__cpo9iter_moveE
	.align		8
        /*0060*/ 	.dword	_ZN40_INTERNAL_ef7302cf_4_k_cu_24b3adef_339454cute7productE
	.align		8
        /*0068*/ 	.dword	_ZN40_INTERNAL_ef7302cf_4_k_cu_24b3adef_339454cute1_E
	.align		8
        /*0070*/ 	.dword	$str$25
	.align		8
        /*0078*/ 	.dword	$str$26
	.align		8
        /*0080*/ 	.dword	$str$27
	.align		8
        /*0088*/ 	.dword	$str$28


//--------------------- .text._ZN7cutlass13device_kernelINS_4gemm6kernel13GemmUniversalIN4cute5tupleIJiiiiEEENS1_10collective13CollectiveMmaINS1_35MainloopSm100TmaUmmaWarpSpecializedILi4ELi2ELi4ENS5_IJNS4_1CILi1EEESB_SB_EEEEENS5_IJNSA_ILi128EEESE_NSA_ILi32EEEEEENS_12float_e5m2_tENS5_IJlSB_lEEESH_SI_NS4_8TiledMMAINS4_8MMA_AtomIJNS4_10MMA_TraitsINS4_19SM100_MMA_F8F6F4_SSEJSH_SH_fSE_SE_NS4_17integral_constantINS4_4UMMA5MajorELSP_0EEESQ_NSN_INSO_7ScaleInELSR_0EEESS_EEEEEENS4_6LayoutISC_NS5_IJNSA_ILi0EEESW_SW_EEEEENS5_IJNS4_10UnderscoreESZ_SZ_EEEEENS4_13SM90_TMA_LOADENS4_14ComposedLayoutINS4_7SwizzleILi1ELi4ELi3EEENS4_18smem_ptr_flag_bitsILi8EEENSV_INS5_IJNSA_ILi8EEESF_EEENS5_IJSF_SB_EEEEEEEvNS4_8identityES12_S1C_vS1D_EENS_8epilogue10collective18CollectiveEpilogueINS1F_23Sm100TmaWarpSpecializedILi2ELi2ELi64ELb0ELb0EEEJSG_NS5_IJNSV_ISE_SB_EENSV_INSA_ILi64EEESB_EEEEESH_SI_SH_SI_NS1F_6fusion15FusionCallbacksIS1J_NS1O_17LinearCombinationISH_fSH_fLNS_15FloatRoundStyleE2EEESG_S1N_JEEENS4_5SM1004TMEM4LOAD26SM100_TMEM_LOAD_32dp32b64xES12_NS13_INS14_ILi2ELi4ELi3EEES17_NSV_INS5_IJS18_S1L_EEENS5_IJS1L_SB_EEEEEEENS4_39AutoVectorizingCopyWithAssumedAlignmentILi128EEENS4_14SM90_TMA_STOREES22_S24_S24_EEEvvEEEEvNT_6ParamsE --------------------------
	.section	.text._ZN7cutlass13device_kernelINS_4gemm6kernel13GemmUniversalIN4cute5tupleIJiiiiEEENS1_10collective13CollectiveMmaINS1_35MainloopSm100TmaUmmaWarpSpecializedILi4ELi2ELi4ENS5_IJNS4_1CILi1EEESB_SB_EEEEENS5_IJNSA_ILi128EEESE_NSA_ILi32EEEEEENS_12float_e5m2_tENS5_IJlSB_lEEESH_SI_NS4_8TiledMMAINS4_8MMA_AtomIJNS4_10MMA_TraitsINS4_19SM100_MMA_F8F6F4_SSEJSH_SH_fSE_SE_NS4_17integral_constantINS4_4UMMA5MajorELSP_0EEESQ_NSN_INSO_7ScaleInELSR_0EEESS_EEEEEENS4_6LayoutISC_NS5_IJNSA_ILi0EEESW_SW_EEEEENS5_IJNS4_10UnderscoreESZ_SZ_EEEEENS4_13SM90_TMA_LOADENS4_14ComposedLayoutINS4_7SwizzleILi1ELi4ELi3EEENS4_18smem_ptr_flag_bitsILi8EEENSV_INS5_IJNSA_ILi8EEESF_EEENS5_IJSF_SB_EEEEEEEvNS4_8identityES12_S1C_vS1D_EENS_8epilogue10collective18CollectiveEpilogueINS1F_23Sm100TmaWarpSpecializedILi2ELi2ELi64ELb0ELb0EEEJSG_NS5_IJNSV_ISE_SB_EENSV_INSA_ILi64EEESB_EEEEESH_SI_SH_SI_NS1F_6fusion15FusionCallbacksIS1J_NS1O_17LinearCombinationISH_fSH_fLNS_15FloatRoundStyleE2EEESG_S1N_JEEENS4_5SM1004TMEM4LOAD26SM100_TMEM_LOAD_32dp32b64xES12_NS13_INS14_ILi2ELi4ELi3EEES17_NSV_INS5_IJS18_S1L_EEENS5_IJS1L_SB_EEEEEEENS4_39AutoVectorizingCopyWithAssumedAlignmentILi128EEENS4_14SM90_TMA_STOREES22_S24_S24_EEEvvEEEEvNT_6ParamsE,"ax",@progbits
	.align	128
.text._ZN7cutlass13device_kernelINS_4gemm6kernel13GemmUniversalIN4cute5tupleIJiiiiEEENS1_10collective13CollectiveMmaINS1_35MainloopSm100TmaUmmaWarpSpecializedILi4ELi2ELi4ENS5_IJNS4_1CILi1EEESB_SB_EEEEENS5_IJNSA_ILi128EEESE_NSA_ILi32EEEEEENS_12float_e5m2_tENS5_IJlSB_lEEESH_SI_NS4_8TiledMMAINS4_8MMA_AtomIJNS4_10MMA_TraitsINS4_19SM100_MMA_F8F6F4_SSEJSH_SH_fSE_SE_NS4_17integral_constantINS4_4UMMA5MajorELSP_0EEESQ_NSN_INSO_7ScaleInELSR_0EEESS_EEEEEENS4_6LayoutISC_NS5_IJNSA_ILi0EEESW_SW_EEEEENS5_IJNS4_10UnderscoreESZ_SZ_EEEEENS4_13SM90_TMA_LOADENS4_14ComposedLayoutINS4_7SwizzleILi1ELi4ELi3EEENS4_18smem_ptr_flag_bitsILi8EEENSV_INS5_IJNSA_ILi8EEESF_EEENS5_IJSF_SB_EEEEEEEvNS4_8identityES12_S1C_vS1D_EENS_8epilogue10collective18CollectiveEpilogueINS1F_23Sm100TmaWarpSpecializedILi2ELi2ELi64ELb0ELb0EEEJSG_NS5_IJNSV_ISE_SB_EENSV_INSA_ILi64EEESB_EEEEESH_SI_SH_SI_NS1F_6fusion15FusionCallbacksIS1J_NS1O_17LinearCombinationISH_fSH_fLNS_15FloatRoundStyleE2EEESG_S1N_JEEENS4_5SM1004TMEM4LOAD26SM100_TMEM_LOAD_32dp32b64xES12_NS13_INS14_ILi2ELi4ELi3EEES17_NSV_INS5_IJS18_S1L_EEENS5_IJS1L_SB_EEEEEEENS4_39AutoVectorizingCopyWithAssumedAlignmentILi128EEENS4_14SM90_TMA_STOREES22_S24_S24_EEEvvEEEEvNT_6ParamsE:
        .type           _ZN7cutlass13device_kernelINS_4gemm6kernel13GemmUniversalIN4cute5tupleIJiiiiEEENS1_10collective13CollectiveMmaINS1_35MainloopSm100TmaUmmaWarpSpecializedILi4ELi2ELi4ENS5_IJNS4_1CILi1EEESB_SB_EEEEENS5_IJNSA_ILi128EEESE_NSA_ILi32EEEEEENS_12float_e5m2_tENS5_IJlSB_lEEESH_SI_NS4_8TiledMMAINS4_8MMA_AtomIJNS4_10MMA_TraitsINS4_19SM100_MMA_F8F6F4_SSEJSH_SH_fSE_SE_NS4_17integral_constantINS4_4UMMA5MajorELSP_0EEESQ_NSN_INSO_7ScaleInELSR_0EEESS_EEEEEENS4_6LayoutISC_NS5_IJNSA_ILi0EEESW_SW_EEEEENS5_IJNS4_10UnderscoreESZ_SZ_EEEEENS4_13SM90_TMA_LOADENS4_14ComposedLayoutINS4_7SwizzleILi1ELi4ELi3EEENS4_18smem_ptr_flag_bitsILi8EEENSV_INS5_IJNSA_ILi8EEESF_EEENS5_IJSF_SB_EEEEEEEvNS4_8identityES12_S1C_vS1D_EENS_8epilogue10collective18CollectiveEpilogueINS1F_23Sm100TmaWarpSpecializedILi2ELi2ELi64ELb0ELb0EEEJSG_NS5_IJNSV_ISE_SB_EENSV_INSA_ILi64EEESB_EEEEESH_SI_SH_SI_NS1F_6fusion15FusionCallbacksIS1J_NS1O_17LinearCombinationISH_fSH_fLNS_15FloatRoundStyleE2EEESG_S1N_JEEENS4_5SM1004TMEM4LOAD26SM100_TMEM_LOAD_32dp32b64xES12_NS13_INS14_ILi2ELi4ELi3EEES17_NSV_INS5_IJS18_S1L_EEENS5_IJS1L_SB_EEEEEEENS4_39AutoVectorizingCopyWithAssumedAlignmentILi128EEENS4_14SM90_TMA_STOREES22_S24_S24_EEEvvEEEEvNT_6ParamsE,@function
        .size           _ZN7cutlass13device_kernelINS_4gemm6kernel13GemmUniversalIN4cute5tupleIJiiiiEEENS1_10collective13CollectiveMmaINS1_35MainloopSm100TmaUmmaWarpSpecializedILi4ELi2ELi4ENS5_IJNS4_1CILi1EEESB_SB_EEEEENS5_IJNSA_ILi128EEESE_NSA_ILi32EEEEEENS_12float_e5m2_tENS5_IJlSB_lEEESH_SI_NS4_8TiledMMAINS4_8MMA_AtomIJNS4_10MMA_TraitsINS4_19SM100_MMA_F8F6F4_SSEJSH_SH_fSE_SE_NS4_17integral_constantINS4_4UMMA5MajorELSP_0EEESQ_NSN_INSO_7ScaleInELSR_0EEESS_EEEEEENS4_6LayoutISC_NS5_IJNSA_ILi0EEESW_SW_EEEEENS5_IJNS4_10UnderscoreESZ_SZ_EEEEENS4_13SM90_TMA_LOADENS4_14ComposedLayoutINS4_7SwizzleILi1ELi4ELi3EEENS4_18smem_ptr_flag_bitsILi8EEENSV_INS5_IJNSA_ILi8EEESF_EEENS5_IJSF_SB_EEEEEEEvNS4_8identityES12_S1C_vS1D_EENS_8epilogue10collective18CollectiveEpilogueINS1F_23Sm100TmaWarpSpecializedILi2ELi2ELi64ELb0ELb0EEEJSG_NS5_IJNSV_ISE_SB_EENSV_INSA_ILi64EEESB_EEEEESH_SI_SH_SI_NS1F_6fusion15FusionCallbacksIS1J_NS1O_17LinearCombinationISH_fSH_fLNS_15FloatRoundStyleE2EEESG_S1N_JEEENS4_5SM1004TMEM4LOAD26SM100_TMEM_LOAD_32dp32b64xES12_NS13_INS14_ILi2ELi4ELi3EEES17_NSV_INS5_IJS18_S1L_EEENS5_IJS1L_SB_EEEEEEENS4_39AutoVectorizingCopyWithAssumedAlignmentILi128EEENS4_14SM90_TMA_STOREES22_S24_S24_EEEvvEEEEvNT_6ParamsE,(.L_x_143 - _ZN7cutlass13device_kernelINS_4gemm6kernel13GemmUniversalIN4cute5tupleIJiiiiEEENS1_10collective13CollectiveMmaINS1_35MainloopSm100TmaUmmaWarpSpecializedILi4ELi2ELi4ENS5_IJNS4_1CILi1EEESB_SB_EEEEENS5_IJNSA_ILi128EEESE_NSA_ILi32EEEEEENS_12float_e5m2_tENS5_IJlSB_lEEESH_SI_NS4_8TiledMMAINS4_8MMA_AtomIJNS4_10MMA_TraitsINS4_19SM100_MMA_F8F6F4_SSEJSH_SH_fSE_SE_NS4_17integral_constantINS4_4UMMA5MajorELSP_0EEESQ_NSN_INSO_7ScaleInELSR_0EEESS_EEEEEENS4_6LayoutISC_NS5_IJNSA_ILi0EEESW_SW_EEEEENS5_IJNS4_10UnderscoreESZ_SZ_EEEEENS4_13SM90_TMA_LOADENS4_14ComposedLayoutINS4_7SwizzleILi1ELi4ELi3EEENS4_18smem_ptr_flag_bitsILi8EEENSV_INS5_IJNSA_ILi8EEESF_EEENS5_IJSF_SB_EEEEEEEvNS4_8identityES12_S1C_vS1D_EENS_8epilogue10collective18CollectiveEpilogueINS1F_23Sm100TmaWarpSpecializedILi2ELi2ELi64ELb0ELb0EEEJSG_NS5_IJNSV_ISE_SB_EENSV_INSA_ILi64EEESB_EEEEESH_SI_SH_SI_NS1F_6fusion15FusionCallbacksIS1J_NS1O_17LinearCombinationISH_fSH_fLNS_15FloatRoundStyleE2EEESG_S1N_JEEENS4_5SM1004TMEM4LOAD26SM100_TMEM_LOAD_32dp32b64xES12_NS13_INS14_ILi2ELi4ELi3EEES17_NSV_INS5_IJS18_S1L_EEENS5_IJS1L_SB_EEEEEEENS4_39AutoVectorizingCopyWithAssumedAlignmentILi128EEENS4_14SM90_TMA_STOREES22_S24_S24_EEEvvEEEEvNT_6ParamsE)
        .other          _ZN7cutlass13device_kernelINS_4gemm6kernel13GemmUniversalIN4cute5tupleIJiiiiEEENS1_10collective13CollectiveMmaINS1_35MainloopSm100TmaUmmaWarpSpecializedILi4ELi2ELi4ENS5_IJNS4_1CILi1EEESB_SB_EEEEENS5_IJNSA_ILi128EEESE_NSA_ILi32EEEEEENS_12float_e5m2_tENS5_IJlSB_lEEESH_SI_NS4_8TiledMMAINS4_8MMA_AtomIJNS4_10MMA_TraitsINS4_19SM100_MMA_F8F6F4_SSEJSH_SH_fSE_SE_NS4_17integral_constantINS4_4UMMA5MajorELSP_0EEESQ_NSN_INSO_7ScaleInELSR_0EEESS_EEEEEENS4_6LayoutISC_NS5_IJNSA_ILi0EEESW_SW_EEEEENS5_IJNS4_10UnderscoreESZ_SZ_EEEEENS4_13SM90_TMA_LOADENS4_14ComposedLayoutINS4_7SwizzleILi1ELi4ELi3EEENS4_18smem_ptr_flag_bitsILi8EEENSV_INS5_IJNSA_ILi8EEESF_EEENS5_IJSF_SB_EEEEEEEvNS4_8identityES12_S1C_vS1D_EENS_8epilogue10collective18CollectiveEpilogueINS1F_23Sm100TmaWarpSpecializedILi2ELi2ELi64ELb0ELb0EEEJSG_NS5_IJNSV_ISE_SB_EENSV_INSA_ILi64EEESB_EEEEESH_SI_SH_SI_NS1F_6fusion15FusionCallbacksIS1J_NS1O_17LinearCombinationISH_fSH_fLNS_15FloatRoundStyleE2EEESG_S1N_JEEENS4_5SM1004TMEM4LOAD26SM100_TMEM_LOAD_32dp32b64xES12_NS13_INS14_ILi2ELi4ELi3EEES17_NSV_INS5_IJS18_S1L_EEENS5_IJS1L_SB_EEEEEEENS4_39AutoVectorizingCopyWithAssumedAlignmentILi128EEENS4_14SM90_TMA_STOREES22_S24_S24_EEEvvEEEEvNT_6ParamsE,@"STO_CUDA_ENTRY STV_DEFAULT"
_ZN7cutlass13device_kernelINS_4gemm6kernel13GemmUniversalIN4cute5tupleIJiiiiEEENS1_10collective13CollectiveMmaINS1_35MainloopSm100TmaUmmaWarpSpecializedILi4ELi2ELi4ENS5_IJNS4_1CILi1EEESB_SB_EEEEENS5_IJNSA_ILi128EEESE_NSA_ILi32EEEEEENS_12float_e5m2_tENS5_IJlSB_lEEESH_SI_NS4_8TiledMMAINS4_8MMA_AtomIJNS4_10MMA_TraitsINS4_19SM100_MMA_F8F6F4_SSEJSH_SH_fSE_SE_NS4_17integral_constantINS4_4UMMA5MajorELSP_0EEESQ_NSN_INSO_7ScaleInELSR_0EEESS_EEEEEENS4_6LayoutISC_NS5_IJNSA_ILi0EEESW_SW_EEEEENS5_IJNS4_10UnderscoreESZ_SZ_EEEEENS4_13SM90_TMA_LOADENS4_14ComposedLayoutINS4_7SwizzleILi1ELi4ELi3EEENS4_18smem_ptr_flag_bitsILi8EEENSV_INS5_IJNSA_ILi8EEESF_EEENS5_IJSF_SB_EEEEEEEvNS4_8identityES12_S1C_vS1D_EENS_8epilogue10collective18CollectiveEpilogueINS1F_23Sm100TmaWarpSpecializedILi2ELi2ELi64ELb0ELb0EEEJSG_NS5_IJNSV_ISE_SB_EENSV_INSA_ILi64EEESB_EEEEESH_SI_SH_SI_NS1F_6fusion15FusionCallbacksIS1J_NS1O_17LinearCombinationISH_fSH_fLNS_15FloatRoundStyleE2EEESG_S1N_JEEENS4_5SM1004TMEM4LOAD26SM100_TMEM_LOAD_32dp32b64xES12_NS13_INS14_ILi2ELi4ELi3EEES17_NSV_INS5_IJS18_S1L_EEENS5_IJS1L_SB_EEEEEEENS4_39AutoVectorizingCopyWithAssumedAlignmentILi128EEENS4_14SM90_TMA_STOREES22_S24_S24_EEEvvEEEEvNT_6ParamsE:
[----:B------:R-:W1:Y:S01]  /*0000*/  LDC R1, c[0x0][0x37c] ;  /* 0x0000df00ff017b82 */ /* 0x000e620000000800 */
[----:B------:R-:W2:Y:S01]  /*0010*/  S2R R189, SR_TID.X ;  /* 0x0000000000bd7919 */ /* 0x000ea20000002100 */
[----:B------:R-:W3:Y:S01]  /*0020*/  LDCU.64 UR4, c[0x0][0x890] ;  /* 0x00011200ff0477ac */ /* 0x000ee20008000a00 */
[----:B------:R-:W-:Y:S02]  /*0030*/  PRMT R171, RZ, 0x7610, R171 ;  /* 0x00007610ffab7816 */ /* 0x000fe400000000ab */
[----:B------:R-:W-:Y:S01]  /*0040*/  ELECT P5, URZ, PT ;  /* 0x0000000000ff782f */ /* 0x000fe200038a0000 */
[----:B------:R-:W4:Y:S01]  /*0050*/  LDCU.64 UR46, c[0x0][0x358] ;  /* 0x00006b00ff2e77ac */ /* 0x000f220008000a00 */
[----:B---3--:R-:W-:-:S04]  /*0060*/  UISETP.NE.U32.AND UP0, UPT, UR4, URZ, UPT ;  /* 0x000000ff0400728c */ /* 0x008fc8000bf05070 */
[----:B------:R-:W-:Y:S01]  /*0070*/  UISETP.NE.AND.EX UP0, UPT, UR5, URZ, UPT, UP0 ;  /* 0x000000ff0500728c */ /* 0x000fe2000bf05300 */
[----:B--2---:R-:W-:-:S05]  /*0080*/  SHF.R.U32.HI R173, RZ, 0x5, R189 ;  /* 0x00000005ffad7819 */ /* 0x004fca00000116bd */
[----:B------:R-:W2:Y:S02]  /*0090*/  SHFL.IDX PT, R0, R173, RZ, 0x1f ;  /* 0x00001fffad007589 */ /* 0x000ea400000e0000 */
[----:B--2---:R-:W-:Y:S01]  /*00a0*/  R2UR UR8, R0 ;  /* 0x00000000000872ca */ /* 0x004fe200000e0000 */
[----:B-1--4-:R-:W-:-:S14]  /*00b0*/  BRA.U UP0, `(.L_x_0) ;  /* 0x00000001002c7547 */ /* 0x012fdc000b800000 */
[----:B------:R-:W1:Y:S02]  /*00c0*/  LDCU.64 UR6, c[0x0][0x888] ;  /* 0x00011100ff0677ac */ /* 0x000e640008000a00 */
[----:B-1----:R-:W-:-:S04]  /*00d0*/  UISETP.NE.U32.AND UP0, UPT, UR6, URZ, UPT ;  /* 0x000000ff0600728c */ /* 0x002fc8000bf05070 */
[----:B------:R-:W-:-:S09]  /*00e0*/  UISETP.NE.AND.EX UP0, UPT, UR7, URZ, UPT, UP0 ;  /* 0x000000ff0700728c */ /* 0x000fd2000bf05300 */
[----:B------:R-:W-:Y:S05]  /*00f0*/  BRA.U !UP0, `(.L_x_1) ;  /* 0x0000000108107547 */ /* 0x000fea000b800000 */
[----:B------:R-:W1:Y:S02]  /*0100*/  LDC.64 R2, c[0x0][0x888] ;  /* 0x00022200ff027b82 */ /* 0x000e640000000a00 */
[----:B-1----:R1:W5:Y:S01]  /*0110*/  LDG.E R81, desc[UR46][R2.64] ;  /* 0x0000002e02517981 */ /* 0x002362000c1e1900 */
[----:B------:R-:W-:Y:S01]  /*0120*/  HFMA2 R171, -RZ, RZ, 0, 5.9604644775390625e-08 ;  /* 0x00000001ffab7431 */ /* 0x000fe200000001ff */
[----:B------:R-:W-:Y:S05]  /*0130*/  BRA `(.L_x_0) ;  /* 0x00000000000c7947 */ /* 0x000fea0003800000 */
.L_x_1:
[----:B------:R-:W1:Y:S01]  /*0140*/  LDCU UR6, c[0x0][0x880] ;  /* 0x00011000ff0677ac */ /* 0x000e620008000800 */
[----:B------:R-:W-:Y:S01]  /*0150*/  HFMA2 R171, -RZ, RZ, 0, 5.9604644775390625e-08 ;  /* 0x00000001ffab7431 */ /* 0x000fe200000001ff */
[----:B-1----:R-:W-:-:S07]  /*0160*/  MOV R81, UR6 ;  /* 0x0000000600517c02 */ /* 0x002fce0008000f00 */
.L_x_0:
[----:B------:R-:W2:Y:S02]  /*0170*/  LDCU.64 UR6, c[0x0][0x8b0] ;  /* 0x00011600ff0677ac */ /* 0x000ea40008000a00 */
[----:B--2---:R-:W-:-:S04]  /*0180*/  UISETP.NE.U32.AND UP0, UPT, UR6, URZ, UPT ;  /* 0x000000ff0600728c */ /* 0x004fc8000bf05070 */
[----:B------:R-:W-:-:S09]  /*0190*/  UISETP.NE.AND.EX UP0, UPT, UR7, URZ, UPT, UP0 ;  /* 0x000000ff0700728c */ /* 0x000fd2000bf05300 */
[----:B------:R-:W-:Y:S05]  /*01a0*/  BRA.U UP0, `(.L_x_2) ;  /* 0x0000000100247547 */ /* 0x000fea000b800000 */
[----:B------:R-:W2:Y:S02]  /*01b0*/  LDCU.64 UR6, c[0x0][0x8a8] ;  /* 0x00011500ff0677ac */ /* 0x000ea40008000a00 */
[----:B--2---:R-:W-:-:S04]  /*01c0*/  UISETP.NE.U32.AND UP0, UPT, UR6, URZ, UPT ;  /* 0x000000ff0600728c */ /* 0x004fc8000bf05070 */
[----:B------:R-:W-:-:S09]  /*01d0*/  UISETP.NE.AND.EX UP0, UPT, UR7, URZ, UPT, UP0 ;  /* 0x000000ff0700728c */ /* 0x000fd2000bf05300 */
[----:B------:R-:W-:Y:S05]  /*01e0*/  BRA.U !UP0, `(.L_x_3) ;  /* 0x00000001080c7547 */ /* 0x000fea000b800000 */
[----:B------:R-:W2:Y:S02]  /*01f0*/  LDC.64 R78, c[0x0][0x8a8] ;  /* 0x00022a00ff4e7b82 */ /* 0x000ea40000000a00 */
[----:B--2---:R2:W5:Y:S01]  /*0200*/  LDG.E R78, desc[UR46][R78.64] ;  /* 0x0000002e4e4e7981 */ /* 0x004562000c1e1900 */
[----:B------:R-:W-:Y:S05]  /*0210*/  BRA `(.L_x_2) ;  /* 0x0000000000087947 */ /* 0x000fea0003800000 */
.L_x_3:
[----:B------:R-:W2:Y:S02]  /*0220*/  LDCU UR6, c[0x0][0x8a0] ;  /* 0x00011400ff0677ac */ /* 0x000ea40008000800 */
[----:B--2---:R-:W-:Y:S02]  /*0230*/  MOV R78, UR6 ;  /* 0x00000006004e7c02 */ /* 0x004fe40008000f00 */
.L_x_2:
[----:B------:R-:W-:Y:S01]  /*0240*/  IMAD.U32 R0, RZ, RZ, UR8 ;  /* 0x00000008ff007e24 */ /* 0x000fe2000f8e00ff */
[----:B------:R-:W-:Y:S04]  /*0250*/  BSSY.RECONVERGENT B0, `(.L_x_4) ;  /* 0x000000c000007945 */ /* 0x000fe80003800200 */
[C---:B------:R-:W-:Y:S02]  /*0260*/  ISETP.NE.OR P1, PT, R0.reuse, 0x1, !P5 ;  /* 0x000000010000780c */ /* 0x040fe40006f25670 */
[----:B------:R-:W-:-:S11]  /*0270*/  ISETP.NE.OR P0, PT, R0, 0x3, !P5 ;  /* 0x000000030000780c */ /* 0x000fd60006f05670 */
[----:B------:R-:W-:Y:S05]  /*0280*/  @P1 BRA `(.L_x_5) ;  /* 0x0000000000201947 */ /* 0x000fea0003800000 */
[----:B------:R-:W3:Y:S02]  /*0290*/  LDCU.64 UR6, c[0x0][0x348] ;  /* 0x00006900ff0677ac */ /* 0x000ee40008000a00 */
[----:B---3--:R-:W-:Y:S02]  /*02a0*/  UIADD3 UR10, UP1, UPT, UR6, 0x80, URZ ;  /* 0x00000080060a7890 */ /* 0x008fe4000ff3e0ff */
[----:B------:R-:W-:Y:S02]  /*02b0*/  UIADD3 UR6, UP0, UPT, UR6, 0x180, URZ ;  /* 0x0000018006067890 */ /* 0x000fe4000ff1e0ff */
[----:B------:R-:W-:Y:S02]  /*02c0*/  UIADD3.X UR11, UPT, UPT, URZ, UR7, URZ, UP1, !UPT ;  /* 0x00000007ff0b7290 */ /* 0x000fe40008ffe4ff */
[----:B------:R-:W-:-:S07]  /*02d0*/  UIADD3.X UR7, UPT, UPT, URZ, UR7, URZ, UP0, !UPT ;  /* 0x00000007ff077290 */ /* 0x000fce00087fe4ff */
[----:B------:R3:W-:Y:S02]  /*02e0*/  UTMACCTL.PF [UR10] ;  /* 0x000000000a0079b9 */ /* 0x0007e40008040000 */
[----:B------:R3:W-:Y:S02]  /*02f0*/  UTMACCTL.PF [UR6] ;  /* 0x00000000060079b9 */ /* 0x0007e40008040000 */
[----:B---3--:R-:W-:Y:S01]  /*0300*/  NOP ;  /* 0x0000000000007918 */ /* 0x008fe20000000000 */
.L_x_5:
[----:B------:R-:W-:Y:S05]  /*0310*/  BSYNC.RECONVERGENT B0 ;  /* 0x0000000000007941 */ /* 0x000fea0003800200 */
.L_x_4:
[----:B------:R-:W-:Y:S04]  /*0320*/  BSSY.RECONVERGENT B0, `(.L_x_6) ;  /* 0x000000a000007945 */ /* 0x000fe80003800200 */
        /* <DEDUP_REMOVED lines=9> */
.L_x_7:
[----:B------:R-:W-:Y:S05]  /*03c0*/  BSYNC.RECONVERGENT B0 ;  /* 0x0000000000007941 */ /* 0x000fea0003800200 */
.L_x_6:
[----:B------:R-:W3:Y:S01]  /*03d0*/  LDCU.64 UR6, c[0x0][0x888] ;  /* 0x00011100ff0677ac */ /* 0x000ee20008000a00 */
[----:B------:R-:W-:Y:S02]  /*03e0*/  UISETP.EQ.U32.AND UP1, UPT, UR4, URZ, UPT ;  /* 0x000000ff0400728c */ /* 0x000fe4000bf22070 */
[----:B------:R-:W-:Y:S02]  /*03f0*/  UPLOP3.LUT UP2, UPT, UPT, UPT, UPT, 0x80, 0x8 ;  /* 0x000000000008789c */ /* 0x000fe40003f4f070 */
[----:B---3--:R-:W-:-:S04]  /*0400*/  UISETP.NE.U32.AND UP0, UPT, UR6, URZ, UPT ;  /* 0x000000ff0600728c */ /* 0x008fc8000bf05070 */
[----:B------:R-:W-:-:S04]  /*0410*/  UISETP.NE.AND.EX UP0, UPT, UR7, URZ, UPT, UP0 ;  /* 0x000000ff0700728c */ /* 0x000fc8000bf05300 */
[----:B------:R-:W-:-:S04]  /*0420*/  UISETP.EQ.OR.EX UP3, UPT, UR5, URZ, !UP0, UP1 ;  /* 0x000000ff0500728c */ /* 0x000fc8000c762710 */
[----:B------:R-:W-:-:S05]  /*0430*/  UP2UR UR50, UPR, URZ, 0x8 ;  /* 0x00000008ff327883 */ /* 0x000fca0008000000 */
[----:B------:R-:W-:Y:S07]  /*0440*/  BRA.U !UP3, `(.L_x_8) ;  /* 0x000000010b207547 */ /* 0x000fee000b800000 */
[----:B------:R-:W-:Y:S01]  /*0450*/  UISETP.NE.U32.AND UP2, UPT, UR4, URZ, UPT ;  /* 0x000000ff0400728c */ /* 0x000fe2000bf45070 */
[----:B-----5:R-:W-:Y:S01]  /*0460*/  FSETP.NEU.AND P0, PT, R81, RZ, PT ;  /* 0x000000ff5100720b */ /* 0x020fe20003f0d000 */
[----:B------:R-:W-:Y:S02]  /*0470*/  USEL UR4, URZ, 0xffffffff, UP0 ;  /* 0xffffffffff047887 */ /* 0x000fe40008000000 */
[----:B------:R-:W-:-:S10]  /*0480*/  UISETP.NE.AND.EX UP2, UPT, UR5, URZ, UPT, UP2 ;  /* 0x000000ff0500728c */ /* 0x000fd4000bf45320 */
[----:B------:R-:W-:Y:S01]  /*0490*/  VOTEU.ANY UP1, P0 ;  /* 0x0000000000ff7886 */ /* 0x000fe20000020100 */
[----:B------:R-:W-:-:S04]  /*04a0*/  @!UP2 USEL UR4, URZ, 0xffffffff, UP1 ;  /* 0xffffffffff04a887 */ /* 0x000fc80008800000 */
[----:B------:R-:W-:-:S04]  /*04b0*/  ULOP3.LUT UR4, UR4, 0x1, URZ, 0xc0, !UPT ;  /* 0x0000000104047892 */ /* 0x000fc8000f8ec0ff */
[----:B------:R-:W-:-:S11]  /*04c0*/  UISETP.NE.U32.AND UP2, UPT, UR4, 0x1, UPT ;  /* 0x000000010400788c */ /* 0x000fd6000bf45070 */
.L_x_8:
[----:B-1----:R-:W1:Y:S01]  /*04d0*/  SHFL.IDX PT, R2, R173, RZ, 0x1f ;  /* 0x00001fffad027589 */ /* 0x002e6200000e0000 */
[----:B------:R-:W-:-:S04]  /*04e0*/  UISETP.NE.AND UP1, UPT, UR8, 0x2, UPT ;  /* 0x000000020800788c */ /* 0x000fc8000bf25270 */
[----:B------:R-:W-:Y:S01]  /*04f0*/  USEL UR6, URZ, 0x1, UP1 ;  /* 0x00000001ff067887 */ /* 0x000fe20008800000 */
[----:B-1----:R-:W-:-:S13]  /*0500*/  ISETP.NE.AND P0, PT, R2, RZ, PT ;  /* 0x000000ff0200720c */ /* 0x002fda0003f05270 */
[----:B------:R-:W-:Y:S05]  /*0510*/  @P0 BRA `(.L_x_9) ;  /* 0x0000000000480947 */ /* 0x000fea0003800000 */
[----:B------:R-:W1:Y:S01]  /*0520*/  S2UR UR5, SR_CgaCtaId ;  /* 0x00000000000579c3 */ /* 0x000e620000008800 */
[----:B------:R-:W-:Y:S01]  /*0530*/  UMOV UR7, 0x400 ;  /* 0x0000040000077882 */ /* 0x000fe20000000000 */
[----:B------:R-:W-:Y:S01]  /*0540*/  UMOV UR4, 0x1 ;  /* 0x0000000100047882 */ /* 0x000fe20000000000 */
[----:B------:R-:W-:Y:S01]  /*0550*/  ELECT P0, URZ, PT ;  /* 0x0000000000ff782f */ /* 0x000fe20003800000 */
[----:B------:R-:W-:-:S04]  /*0560*/  UIADD3 UR10, UPT, UPT, -UR4, 0x100000, URZ ;  /* 0x00100000040a7890 */ /* 0x000fc8000fffe1ff */
[----:B------:R-:W-:Y:S02]  /*0570*/  USHF.L.U32 UR11, UR10, 0xb, URZ ;  /* 0x0000000b0a0b7899 */ /* 0x000fe400080006ff */
[----:B------:R-:W-:Y:S02]  /*0580*/  USHF.L.U32 UR10, UR10, 0x1, URZ ;  /* 0x000000010a0a7899 */ /* 0x000fe400080006ff */
[----:B-1----:R-:W-:Y:S01]  /*0590*/  ULEA UR5, UR5, UR7, 0x18 ;  /* 0x0000000705057291 */ /* 0x002fe2000f8ec0ff */
[----:B------:R-:W1:Y:S11]  /*05a0*/  FENCE.VIEW.ASYNC.S ;  /* 0x00000000000073c6 */ /* 0x000e760000000000 */
[----:B-1----:R1:W3:Y:S01]  /*05b0*/  SYNCS.EXCH.64 URZ, [UR5], UR10 ;  /* 0x0000000a05ff75b2 */ /* 0x0022e20008000100 */
[----:B------:R1:W4:Y:S01]  /*05c0*/  SYNCS.EXCH.64 URZ, [UR5+0x20], UR10 ;  /* 0x0000200a05ff75b2 */ /* 0x0003220008000100 */
[----:B------:R1:W1:Y:S01]  /*05d0*/  SYNCS.EXCH.64 URZ, [UR5+0x8], UR10 ;  /* 0x0000080a05ff75b2 */ /* 0x0002620008000100 */
[----:B------:R1:W1:Y:S01]  /*05e0*/  SYNCS.EXCH.64 URZ, [UR5+0x28], UR10 ;  /* 0x0000280a05ff75b2 */ /* 0x0002620008000100 */
[----:B------:R1:W1:Y:S01]  /*05f0*/  SYNCS.EXCH.64 URZ, [UR5+0x10], UR10 ;  /* 0x0000100a05ff75b2 */ /* 0x0002620008000100 */
[----:B------:R1:W1:Y:S01]  /*0600*/  SYNCS.EXCH.64 URZ, [UR5+0x30], UR10 ;  /* 0x0000300a05ff75b2 */ /* 0x0002620008000100 */
[----:B------:R1:W1:Y:S01]  /*0610*/  SYNCS.EXCH.64 URZ, [UR5+0x18], UR10 ;  /* 0x0000180a05ff75b2 */ /* 0x0002620008000100 */
[----:B------:R1:W1:Y:S01]  /*0620*/  SYNCS.EXCH.64 URZ, [UR5+0x38], UR10 ;  /* 0x0000380a05ff75b2 */ /* 0x0002620008000100 */
[----:B------:R-:W-:Y:S01]  /*0630*/  NOP ;  /* 0x0000000000007918 */ /* 0x000fe20000000000 */
.L_x_9:
[----:B------:R-:W2:Y:S01]  /*0640*/  SHFL.IDX PT, R2, R173, RZ, 0x1f ;  /* 0x00001fffad027589 */ /* 0x000ea200000e0000 */
[----:B------:R-:W-:Y:S01]  /*0650*/  NOP ;  /* 0x0000000000007918 */ /* 0x000fe20000000000 */
[----:B--2---:R-:W-:-:S13]  /*0660*/  ISETP.NE.AND P0, PT, R2, 0x1, PT ;  /* 0x000000010200780c */ /* 0x004fda0003f05270 */
[----:B------:R-:W-:Y:S05]  /*0670*/  @P0 BRA `(.L_x_10) ;  /* 0x0000000000480947 */ /* 0x000fea0003800000 */
[----:B------:R-:W2:Y:S01]  /*0680*/  S2UR UR7, SR_CgaCtaId ;  /* 0x00000000000779c3 */ /* 0x000ea20000008800 */
[----:B------:R-:W-:Y:S01]  /*0690*/  UMOV UR9, 0x400 ;  /* 0x0000040000097882 */ /* 0x000fe20000000000 */
[----:B-1----:R-:W-:Y:S01]  /*06a0*/  UMOV UR5, 0x20 ;  /* 0x0000002000057882 */ /* 0x002fe20000000000 */
[----:B------:R-:W-:Y:S01]  /*06b0*/  UMOV UR4, 0x80 ;  /* 0x0000008000047882 */ /* 0x000fe20000000000 */
[----:B------:R-:W-:-:S04]  /*06c0*/  UIADD3 UR10, UPT, UPT, -UR5, 0x100000, URZ ;  /* 0x00100000050a7890 */ /* 0x000fc8000fffe1ff */
[----:B------:R-:W-:Y:S02]  /*06d0*/  USHF.L.U32 UR11, UR10, 0xb, URZ ;  /* 0x0000000b0a0b7899 */ /* 0x000fe400080006ff */
[----:B------:R-:W-:Y:S02]  /*06e0*/  USHF.L.U32 UR10, UR10, 0x1, URZ ;  /* 0x000000010a0a7899 */ /* 0x000fe400080006ff */
[----:B------:R-:W-:-:S04]  /*06f0*/  UIADD3 UR4, UPT, UPT, -UR4, 0x100000, URZ ;  /* 0x0010000004047890 */ /* 0x000fc8000fffe1ff */
[----:B------:R-:W-:Y:S02]  /*0700*/  USHF.L.U32 UR5, UR4, 0xb, URZ ;  /* 0x0000000b04057899 */ /* 0x000fe400080006ff */
[----:B------:R-:W-:Y:S01]  /*0710*/  USHF.L.U32 UR4, UR4, 0x1, URZ ;  /* 0x0000000104047899 */ /* 0x000fe200080006ff */
[----:B------:R-:W-:Y:S01]  /*0720*/  ELECT P0, URZ, PT ;  /* 0x0000000000ff782f */ /* 0x000fe20003800000 */
[----:B--2---:R-:W-:Y:S01]  /*0730*/  ULEA UR7, UR7, UR9, 0x18 ;  /* 0x0000000907077291 */ /* 0x004fe2000f8ec0ff */
[----:B------:R-:W1:Y:S11]  /*0740*/  FENCE.VIEW.ASYNC.S ;  /* 0x00000000000073c6 */ /* 0x000e760000000000 */
[----:B-1----:R2:W1:Y:S01]  /*0750*/  SYNCS.EXCH.64 URZ, [UR7+0x40], UR10 ;  /* 0x0000400a07ff75b2 */ /* 0x0024620008000100 */
[----:B------:R2:W1:Y:S01]  /*0760*/  SYNCS.EXCH.64 URZ, [UR7+0x50], UR4 ;  /* 0x0000500407ff75b2 */ /* 0x0004620008000100 */
[----:B------:R2:W1:Y:S01]  /*0770*/  SYNCS.EXCH.64 URZ, [UR7+0x48], UR10 ;  /* 0x0000480a07ff75b2 */ /* 0x0004620008000100 */
[----:B------:R2:W1:Y:S02]  /*0780*/  SYNCS.EXCH.64 URZ, [UR7+0x58], UR4 ;  /* 0x0000580407ff75b2 */ /* 0x0004640008000100 */
[----:B--2---:R-:W-:Y:S01]  /*0790*/  NOP ;  /* 0x0000000000007918 */ /* 0x004fe20000000000 */
.L_x_10:
[----:B------:R-:W2:Y:S01]  /*07a0*/  SHFL.IDX PT, R2, R173, RZ, 0x1f ;  /* 0x00001fffad027589 */ /* 0x000ea200000e0000 */
[----:B------:R-:W-:Y:S01]  /*07b0*/  NOP ;  /* 0x0000000000007918 */ /* 0x000fe20000000000 */
[----:B--2---:R-:W-:-:S13]  /*07c0*/  ISETP.NE.AND P0, PT, R2, 0x3, PT ;  /* 0x000000030200780c */ /* 0x004fda0003f05270 */
[----:B------:R-:W-:Y:S05]  /*07d0*/  @P0 BRA `(.L_x_11) ;  /* 0x0000000000300947 */ /* 0x000fea0003800000 */
[----:B-1----:R-:W1:Y:S01]  /*07e0*/  S2UR UR5, SR_CgaCtaId ;  /* 0x00000000000579c3 */ /* 0x002e620000008800 */
        /* <DEDUP_REMOVED lines=8> */
[----:B-1----:R2:W1:Y:S01]  /*0870*/  SYNCS.EXCH.64 URZ, [UR5+0x60], UR10 ;  /* 0x0000600a05ff75b2 */ /* 0x0024620008000100 */
[----:B------:R2:W1:Y:S02]  /*0880*/  SYNCS.EXCH.64 URZ, [UR5+0x68], UR10 ;  /* 0x0000680a05ff75b2 */ /* 0x0004640008000100 */
[----:B--2---:R-:W-:Y:S01]  /*0890*/  NOP ;  /* 0x0000000000007918 */ /* 0x004fe20000000000 */
.L_x_11:
[----:B------:R-:W2:Y:S01]  /*08a0*/  SHFL.IDX PT, R2, R173, RZ, 0x1f ;  /* 0x00001fffad027589 */ /* 0x000ea200000e0000 */
[----:B------:R-:W-:Y:S01]  /*08b0*/  NOP ;  /* 0x0000000000007918 */ /* 0x000fe20000000000 */
[----:B--2---:R-:W-:-:S13]  /*08c0*/  ISETP.NE.AND P0, PT, R2, 0x4, PT ;  /* 0x000000040200780c */ /* 0x004fda0003f05270 */
[----:B------:R-:W-:Y:S05]  /*08d0*/  @P0 BRA `(.L_x_12) ;  /* 0x00000000004c0947 */ /* 0x000fea0003800000 */
[----:B-1----:R-:W1:Y:S01]  /*08e0*/  S2UR UR5, SR_CgaCtaId ;  /* 0x00000000000579c3 */ /* 0x002e620000008800 */
[----:B------:R-:W-:Y:S01]  /*08f0*/  UMOV UR9, 0x100 ;  /* 0x0000010000097882 */ /* 0x000fe20000000000 */
[----:B------:R-:W-:Y:S01]  /*0900*/  UMOV UR7, 0x400 ;  /* 0x0000040000077882 */ /* 0x000fe20000000000 */
[----:B------:R-:W-:Y:S01]  /*0910*/  USEL UR9, UR9, 0xe0, UP2 ;  /* 0x000000e009097887 */ /* 0x000fe20009000000 */
[----:B------:R-:W-:Y:S01]  /*0920*/  UMOV UR4, 0x1 ;  /* 0x0000000100047882 */ /* 0x000fe20000000000 */
[----:B------:R-:W-:Y:S01]  /*0930*/  ELECT P0, URZ, PT ;  /* 0x0000000000ff782f */ /* 0x000fe20003800000 */
[----:B------:R-:W-:-:S04]  /*0940*/  UIADD3 UR10, UPT, UPT, -UR4, 0x100000, URZ ;  /* 0x00100000040a7890 */ /* 0x000fc8000fffe1ff */
[----:B------:R-:W-:Y:S02]  /*0950*/  USHF.L.U32 UR11, UR10, 0xb, URZ ;  /* 0x0000000b0a0b7899 */ /* 0x000fe400080006ff */
[----:B------:R-:W-:Y:S02]  /*0960*/  USHF.L.U32 UR10, UR10, 0x1, URZ ;  /* 0x000000010a0a7899 */ /* 0x000fe400080006ff */
[----:B------:R-:W-:-:S04]  /*0970*/  UIADD3 UR12, UPT, UPT, -UR9, 0x100000, URZ ;  /* 0x00100000090c7890 */ /* 0x000fc8000fffe1ff */
[----:B------:R-:W-:Y:S02]  /*0980*/  USHF.L.U32 UR13, UR12, 0xb, URZ ;  /* 0x0000000b0c0d7899 */ /* 0x000fe400080006ff */
[----:B------:R-:W-:Y:S02]  /*0990*/  USHF.L.U32 UR12, UR12, 0x1, URZ ;  /* 0x000000010c0c7899 */ /* 0x000fe400080006ff */
[----:B-1----:R-:W-:Y:S01]  /*09a0*/  ULEA UR5, UR5, UR7, 0x18 ;  /* 0x0000000705057291 */ /* 0x002fe2000f8ec0ff */
[----:B------:R-:W1:Y:S11]  /*09b0*/  FENCE.VIEW.ASYNC.S ;  /* 0x00000000000073c6 */ /* 0x000e760000000000 */
[----:B-1----:R2:W1:Y:S01]  /*09c0*/  SYNCS.EXCH.64 URZ, [UR5+0x70], UR10 ;  /* 0x0000700a05ff75b2 */ /* 0x0024620008000100 */
[----:B------:R2:W1:Y:S01]  /*09d0*/  SYNCS.EXCH.64 URZ, [UR5+0x80], UR12 ;  /* 0x0000800c05ff75b2 */ /* 0x0004620008000100 */
[----:B------:R2:W1:Y:S01]  /*09e0*/  SYNCS.EXCH.64 URZ, [UR5+0x78], UR10 ;  /* 0x0000780a05ff75b2 */ /* 0x0004620008000100 */
[----:B------:R2:W1:Y:S02]  /*09f0*/  SYNCS.EXCH.64 URZ, [UR5+0x88], UR12 ;  /* 0x0000880c05ff75b2 */ /* 0x0004640008000100 */
[----:B--2---:R-:W-:Y:S01]  /*0a00*/  NOP ;  /* 0x0000000000007918 */ /* 0x004fe20000000000 */
.L_x_12:
        /* <DEDUP_REMOVED lines=20> */
[----:B------:R2:W1:Y:S01]  /*0b50*/  SYNCS.EXCH.64 URZ, [UR7+0xb8], UR4 ;  /* 0x0000b80407ff75b2 */ /* 0x0004620008000100 */
[----:B------:R2:W1:Y:S01]  /*0b60*/  SYNCS.EXCH.64 URZ, [UR7+0xa0], UR10 ;  /* 0x0000a00a07ff75b2 */ /* 0x0004620008000100 */
[----:B------:R2:W1:Y:S01]  /*0b70*/  SYNCS.EXCH.64 URZ, [UR7+0xc0], UR4 ;  /* 0x0000c00407ff75b2 */ /* 0x0004620008000100 */
[----:B------:R2:W1:Y:S01]  /*0b80*/  SYNCS.EXCH.64 URZ, [UR7+0xa8], UR10 ;  /* 0x0000a80a07ff75b2 */ /* 0x0004620008000100 */
[----:B------:R2:W1:Y:S02]  /*0b90*/  SYNCS.EXCH.64 URZ, [UR7+0xc8], UR4 ;  /* 0x0000c80407ff75b2 */ /* 0x0004640008000100 */
[----:B--2---:R-:W-:Y:S01]  /*0ba0*/  NOP ;  /* 0x0000000000007918 */ /* 0x004fe20000000000 */
.L_x_13:
        /* <DEDUP_REMOVED lines=18> */
.L_x_14:
[----:B-1----:R-:W1:Y:S01]  /*0cd0*/  S2UR UR5, SR_CTAID.X ;  /* 0x00000000000579c3 */ /* 0x002e620000002500 */
[----:B------:R-:W-:-:S05]  /*0ce0*/  CS2R.32 R170, SR_CgaSize ;  /* 0x0000000000aa7805 */ /* 0x000fca0000008a00 */
[----:B------:R-:W-:-:S05]  /*0cf0*/  IMAD R170, R170, -0xa0, RZ ;  /* 0xffffff60aaaa7824 */ /* 0x000fca00078e02ff */
[----:B------:R-:W-:-:S14]  /*0d00*/  R2UR UR9, R170 ;  /* 0x00000000aa0972ca */ /* 0x000fdc00000e0000 */
[----:B------:R-:W2:Y:S01]  /*0d10*/  LDCU UR9, c[0x0][UR9+0x2b0] ;  /* 0x00005600090977ac */ /* 0x000ea20008000800 */
[----:B------:R-:W-:Y:S01]  /*0d20*/  NOP ;  /* 0x0000000000007918 */ /* 0x000fe20000000000 */
[----:B------:R-:W-:-:S05]  /*0d30*/  CS2R.32 R170, SR_CgaSize ;  /* 0x0000000000aa7805 */ /* 0x000fca0000008a00 */
[----:B------:R-:W-:-:S05]  /*0d40*/  IMAD R170, R170, -0xa0, RZ ;  /* 0xffffff60aaaa7824 */ /* 0x000fca00078e02ff */
[----:B------:R-:W-:-:S14]  /*0d50*/  R2UR UR7, R170 ;  /* 0x00000000aa0772ca */ /* 0x000fdc00000e0000 */
[----:B------:R-:W3:Y:S01]  /*0d60*/  LDCU UR7, c[0x0][UR7+0x2b4] ;  /* 0x00005680070777ac */ /* 0x000ee20008000800 */
[----:B------:R-:W4:Y:S08]  /*0d70*/  S2UR UR4, SR_CTAID.Y ;  /* 0x00000000000479c3 */ /* 0x000f300000002600 */
[----:B------:R-:W3:Y:S01]  /*0d80*/  LDC R9, c[0x0][0xb24] ;  /* 0x0002c900ff097b82 */ /* 0x000ee20000000800 */
[----:B-1----:R-:W-:-:S02]  /*0d90*/  I2FP.F32.U32 R5, UR5 ;  /* 0x0000000500057c45 */ /* 0x002fc40008201000 */
[----:B------:R-:W-:-:S05]  /*0da0*/  CS2R.32 R3, SR_CgaSize ;  /* 0x0000000000037805 */ /* 0x000fca0000008a00 */
[----:B------:R-:W-:-:S06]  /*0db0*/  IMAD R3, R3, -0xa0, RZ ;  /* 0xffffff6003037824 */ /* 0x000fcc00078e02ff */
[----:B------:R-:W1:Y:S01]  /*0dc0*/  LDC R3, c[0x0][R3+0x2a0] ;  /* 0x0000a80003037b82 */ /* 0x000e620000000800 */
[----:B------:R-:W-:Y:S01]  /*0dd0*/  MOV R21, UR5 ;  /* 0x0000000500157c02 */ /* 0x000fe20008000f00 */
[----:B--2---:R-:W-:Y:S01]  /*0de0*/  FMUL R5, R5, UR9 ;  /* 0x0000000905057c20 */ /* 0x004fe20008400000 */
[----:B----4-:R-:W-:Y:S02]  /*0df0*/  I2FP.F32.U32 R4, UR4 ;  /* 0x0000000400047c45 */ /* 0x010fe40008201000 */
[----:B------:R-:W-:-:S05]  /*0e00*/  CS2R.32 R2, SR_CgaSize ;  /* 0x0000000000027805 */ /* 0x000fca0000008a00 */
[----:B------:R-:W-:-:S06]  /*0e10*/  IMAD R2, R2, -0xa0, RZ ;  /* 0xffffff6002027824 */ /* 0x000fcc00078e02ff */
[----:B------:R-:W2:Y:S01]  /*0e20*/  LDC R2, c[0x0][R2+0x2a4] ;  /* 0x0000a90002027b82 */ /* 0x000ea20000000800 */
[----:B------:R-:W4:Y:S01]  /*0e30*/  F2I.U32.TRUNC.NTZ R170, R5 ;  /* 0x0000000500aa7305 */ /* 0x000f22000020f000 */
[----:B------:R-:W-:Y:S01]  /*0e40*/  MOV R20, UR4 ;  /* 0x0000000400147c02 */ /* 0x000fe20008000f00 */
[----:B---3--:R-:W-:-:S05]  /*0e50*/  FMUL R4, R4, UR7 ;  /* 0x0000000704047c20 */ /* 0x008fca0008400000 */
[----:B------:R-:W-:Y:S01]  /*0e60*/  BAR.SYNC.DEFER_BLOCKING 0x0 ;  /* 0x0000000000007b1d */ /* 0x000fe20000010000 */
[----:B------:R-:W-:-:S05]  /*0e70*/  ISETP.GE.AND P0, PT, R9, 0x1, PT ;  /* 0x000000010900780c */ /* 0x000fca0003f06270 */
[----:B------:R-:W3:Y:S02]  /*0e80*/  F2I.U32.TRUNC.NTZ R147, R4 ;  /* 0x0000000400937305 */ /* 0x000ee4000020f000 */
[----:B------:R-:W2:Y:S01]  /*0e90*/  S2UR UR36, SR_CTAID.Z ;  /* 0x00000000002479c3 */ /* 0x000ea20000002700 */
[----:B----4-:R-:W-:-:S05]  /*0ea0*/  IADD3 R170, PT, PT, -R170, RZ, RZ ;  /* 0x000000ffaaaa7210 */ /* 0x010fca0007ffe1ff */
[----:B-1----:R-:W-:Y:S01]  /*0eb0*/  IMAD R170, R3, R170, UR5 ;  /* 0x0000000503aa7e24 */ /* 0x002fe2000f8e02aa */
[----:B---3--:R-:W-:-:S05]  /*0ec0*/  IADD3 R147, PT, PT, -R147, RZ, RZ ;  /* 0x000000ff93937210 */ /* 0x008fca0007ffe1ff */
[----:B--2---:R-:W-:Y:S01]  /*0ed0*/  IMAD R147, R2, R147, UR4 ;  /* 0x0000000402937e24 */ /* 0x004fe2000f8e0293 */
[----:B------:R-:W-:Y:S06]  /*0ee0*/  @!P0 BRA `(.L_x_15) ;  /* 0x0000000000b88947 */ /* 0x000fec0003800000 */
[----:B------:R-:W1:Y:S01]  /*0ef0*/  LDC.64 R4, c[0x0][0xb18] ;  /* 0x0002c600ff047b82 */ /* 0x000e620000000a00 */
[----:B------:R-:W-:-:S07]  /*0f00*/  ISETP.NE.AND P0, PT, R9, 0x1, PT ;  /* 0x000000010900780c */ /* 0x000fce0003f05270 */
[----:B------:R-:W2:Y:S08]  /*0f10*/  LDC R10, c[0x0][0xb0c] ;  /* 0x0002c300ff0a7b82 */ /* 0x000eb00000000800 */
[----:B------:R-:W3:Y:S08]  /*0f20*/  LDC R11, c[0x0][0x370] ;  /* 0x0000dc00ff0b7b82 */ /* 0x000ef00000000800 */
[----:B------:R-:W4:Y:S01]  /*0f30*/  LDC R12, c[0x0][0x374] ;  /* 0x0000dd00ff0c7b82 */ /* 0x000f220000000800 */
[----:B-1----:R-:W-:-:S07]  /*0f40*/  ISETP.NE.AND P1, PT, R4, 0x1, PT ;  /* 0x000000010400780c */ /* 0x002fce0003f25270 */
[----:B------:R-:W3:Y:S01]  /*0f50*/  LDC.64 R6, c[0x0][0xb10] ;  /* 0x0002c400ff067b82 */ /* 0x000ee20000000a00 */
[----:B--2---:R-:W-:-:S07]  /*0f60*/  ISETP.NE.AND P2, PT, R10, 0x1, PT ;  /* 0x000000010a00780c */ /* 0x004fce0003f45270 */
[----:B------:R-:W1:Y:S08]  /*0f70*/  LDC R8, c[0x0][0xb20] ;  /* 0x0002c800ff087b82 */ /* 0x000e700000000800 */
[----:B------:R-:W2:Y:S01]  /*0f80*/  LDC.64 R2, c[0x0][0xb28] ;  /* 0x0002ca00ff027b82 */ /* 0x000ea20000000a00 */
[----:B----4-:R-:W-:-:S04]  /*0f90*/  IMAD.HI.U32 R13, R12, R5, RZ ;  /* 0x000000050c0d7227 */ /* 0x010fc800078e00ff */
[----:B------:R-:W-:-:S04]  /*0fa0*/  IMAD.HI.U32 R5, R20, R5, RZ ;  /* 0x0000000514057227 */ /* 0x000fc800078e00ff */
[----:B---3--:R-:W-:-:S04]  /*0fb0*/  IMAD.HI.U32 R14, R11, R6, RZ ;  /* 0x000000060b0e7227 */ /* 0x008fc800078e00ff */
[C---:B------:R-:W-:Y:S01]  /*0fc0*/  IMAD.HI.U32 R16, R21.reuse, R6, RZ ;  /* 0x0000000615107227 */ /* 0x040fe200078e00ff */
[-C--:B------:R-:W-:Y:S02]  /*0fd0*/  @P2 SHF.R.U32.HI R11, RZ, R7.reuse, R14 ;  /* 0x00000007ff0b2219 */ /* 0x080fe4000001160e */
[-C--:B-1----:R-:W-:Y:S02]  /*0fe0*/  @P1 SHF.R.U32.HI R12, RZ, R8.reuse, R13 ;  /* 0x00000008ff0c1219 */ /* 0x082fe4000001160d */
[----:B------:R-:W-:Y:S02]  /*0ff0*/  SHF.R.U32.HI R5, RZ, R8, R5 ;  /* 0x00000008ff057219 */ /* 0x000fe40000011605 */
[----:B------:R-:W-:Y:S02]  /*1000*/  SHF.R.U32.HI R16, RZ, R7, R16 ;  /* 0x00000007ff107219 */ /* 0x000fe40000011610 */
[----:B------:R-:W-:Y:S01]  /*1010*/  SEL R5, R20, R5, !P1 ;  /* 0x0000000514057207 */ /* 0x000fe20004800000 */
[----:B--2---:R-:W-:Y:S01]  /*1020*/  IMAD.HI.U32 R14, R12, R2, RZ ;  /* 0x000000020c0e7227 */ /* 0x004fe200078e00ff */
[----:B------:R-:W-:-:S02]  /*1030*/  SEL R7, R21, R16, !P2 ;  /* 0x0000001015077207 */ /* 0x000fc40005000000 */
[----:B------:R-:W-:Y:S01]  /*1040*/  IADD3 R13, PT, PT, -R5, RZ, RZ ;  /* 0x000000ff050d7210 */ /* 0x000fe20007ffe1ff */
[----:B------:R-:W-:Y:S01]  /*1050*/  IMAD.HI.U32 R6, R11, R2, RZ ;  /* 0x000000020b067227 */ /* 0x000fe200078e00ff */
[----:B------:R-:W-:-:S03]  /*1060*/  @P0 SHF.R.U32.HI R12, RZ, R3, R14 ;  /* 0x00000003ff0c0219 */ /* 0x000fc6000001160e */
[----:B------:R-:W-:Y:S01]  /*1070*/  IMAD R13, R4, R13, R20 ;  /* 0x0000000d040d7224 */ /* 0x000fe200078e0214 */
[----:B------:R-:W-:Y:S01]  /*1080*/  @P0 SHF.R.U32.HI R11, RZ, R3, R6 ;  /* 0x00000003ff0b0219 */ /* 0x000fe20000011606 */
[----:B------:R-:W-:-:S04]  /*1090*/  IMAD R12, R12, R9, RZ ;  /* 0x000000090c0c7224 */ /* 0x000fc800078e02ff */
[----:B------:R-:W-:Y:S01]  /*10a0*/  IMAD R6, R11, R9, RZ ;  /* 0x000000090b067224 */ /* 0x000fe200078e02ff */
[----:B------:R-:W-:-:S04]  /*10b0*/  ISETP.GE.AND P1, PT, R5, R12, PT ;  /* 0x0000000c0500720c */ /* 0x000fc80003f26270 */
[----:B------:R-:W-:Y:S01]  /*10c0*/  ISETP.GE.OR P1, PT, R7, R6, P1 ;  /* 0x000000060700720c */ /* 0x000fe20000f26670 */
[----:B------:R-:W-:-:S05]  /*10d0*/  IMAD.HI.U32 R6, R5, R2, RZ ;  /* 0x0000000205067227 */ /* 0x000fca00078e00ff */
[----:B------:R-:W-:-:S04]  /*10e0*/  SHF.R.U32.HI R6, RZ, R3, R6 ;  /* 0x00000003ff067219 */ /* 0x000fc80000011606 */
[----:B------:R-:W-:-:S03]  /*10f0*/  SEL R6, R5, R6, !P0 ;  /* 0x0000000605067207 */ /* 0x000fc60004000000 */
[----:B------:R-:W-:Y:S01]  /*1100*/  @!P1 IMAD.HI.U32 R8, R7, R2, RZ ;  /* 0x0000000207089227 */ /* 0x000fe200078e00ff */
[----:B------:R-:W-:-:S04]  /*1110*/  IADD3 R2, PT, PT, -R6, RZ, RZ ;  /* 0x000000ff06027210 */ /* 0x000fc80007ffe1ff */
[----:B------:R-:W-:Y:S01]  /*1120*/  @!P1 SHF.R.U32.HI R8, RZ, R3, R8 ;  /* 0x00000003ff089219 */ /* 0x000fe20000011608 */
[----:B------:R-:W-:-:S03]  /*1130*/  IMAD R2, R9, R2, R5 ;  /* 0x0000000209027224 */ /* 0x000fc600078e0205 */
[----:B------:R-:W-:-:S05]  /*1140*/  @!P1 SEL R3, R7, R8, !P0 ;  /* 0x0000000807039207 */ /* 0x000fca0004000000 */
[--C-:B------:R-:W-:Y:S02]  /*1150*/  @!P1 IMAD.IADD R6, R6, 0x1, -R3.reuse ;  /* 0x0000000106069824 */ /* 0x100fe400078e0a03 */
[----:B------:R-:W-:Y:S01]  /*1160*/  @!P1 IMAD R3, R2, R11, R3 ;  /* 0x0000000b02039224 */ /* 0x000fe200078e0203 */
[----:B------:R-:W-:Y:S01]  /*1170*/  IADD3 R2, PT, PT, -R7, RZ, RZ ;  /* 0x000000ff07027210 */ /* 0x000fe20007ffe1ff */
[----:B------:R-:W-:Y:S02]  /*1180*/  @!P1 IMAD R5, R6, R9, R7 ;  /* 0x0000000906059224 */ /* 0x000fe400078e0207 */
[----:B------:R-:W-:Y:S02]  /*1190*/  @!P1 IMAD.MOV.U32 R7, RZ, RZ, R3 ;  /* 0x000000ffff079224 */ /* 0x000fe400078e0003 */
[----:B------:R-:W-:Y:S02]  /*11a0*/  IMAD R2, R10, R2, R21 ;  /* 0x000000020a027224 */ /* 0x000fe400078e0215 */
[----:B------:R-:W-:-:S02]  /*11b0*/  IMAD R20, R5, R4, R13 ;  /* 0x0000000405147224 */ /* 0x000fc400078e020d */
[----:B------:R-:W-:Y:S02]  /*11c0*/  IMAD R21, R7, R10, R2 ;  /* 0x0000000a07157224 */ /* 0x000fe400078e0202 */
.L_x_15:
[----:B------:R-:W1:Y:S01]  /*11d0*/  LDCU UR4, c[0x0][0xb30] ;  /* 0x00016600ff0477ac */ /* 0x000e620008000800 */
[----:B------:R-:W2:Y:S08]  /*11e0*/  S2UR UR37, SR_CgaCtaId ;  /* 0x00000000002579c3 */ /* 0x000eb00000008800 */
[----:B------:R-:W3:Y:S01]  /*11f0*/  LDC R72, c[0x0][0xb24] ;  /* 0x0002c900ff487b82 */ /* 0x000ee20000000800 */
[----:B-1----:R-:W-:-:S09]  /*1200*/  UISETP.NE.AND UP1, UPT, UR4, 0x1, UPT ;  /* 0x000000010400788c */ /* 0x002fd2000bf25270 */
[----:B--2---:R-:W-:Y:S05]  /*1210*/  BRA.U UP1, `(.L_x_16) ;  /* 0x0000000101407547 */ /* 0x004fea000b800000 */
[----:B------:R-:W1:Y:S08]  /*1220*/  LDC.64 R4, c[0x0][0xb10] ;  /* 0x0002c400ff047b82 */ /* 0x000e700000000a00 */
[----:B------:R-:W2:Y:S08]  /*1230*/  LDC.64 R2, c[0x0][0xb18] ;  /* 0x0002c600ff027b82 */ /* 0x000eb00000000a00 */
[----:B------:R-:W4:Y:S08]  /*1240*/  LDC R6, c[0x0][0xb20] ;  /* 0x0002c800ff067b82 */ /* 0x000f300000000800 */
[----:B------:R-:W3:Y:S01]  /*1250*/  LDC R8, c[0x0][0xb0c] ;  /* 0x0002c300ff087b82 */ /* 0x000ee20000000800 */
[----:B-1----:R-:W-:-:S05]  /*1260*/  IMAD.HI.U32 R4, R21, R4, RZ ;  /* 0x0000000415047227 */ /* 0x002fca00078e00ff */
[----:B------:R-:W-:Y:S01]  /*1270*/  SHF.R.U32.HI R4, RZ, R5, R4 ;  /* 0x00000005ff047219 */ /* 0x000fe20000011604 */
[----:B--2---:R-:W-:Y:S01]  /*1280*/  IMAD.HI.U32 R3, R20, R3, RZ ;  /* 0x0000000314037227 */ /* 0x004fe200078e00ff */
[----:B------:R-:W-:-:S04]  /*1290*/  ISETP.NE.AND P0, PT, R2, 0x1, PT ;  /* 0x000000010200780c */ /* 0x000fc80003f05270 */
[----:B----4-:R-:W-:-:S04]  /*12a0*/  SHF.R.U32.HI R3, RZ, R6, R3 ;  /* 0x00000006ff037219 */ /* 0x010fc80000011603 */
[----:B------:R-:W-:Y:S02]  /*12b0*/  SEL R3, R20, R3, !P0 ;  /* 0x0000000314037207 */ /* 0x000fe40004000000 */
[----:B---3--:R-:W-:-:S04]  /*12c0*/  ISETP.NE.AND P1, PT, R8, 0x1, PT ;  /* 0x000000010800780c */ /* 0x008fc80003f25270 */
[----:B------:R-:W-:-:S05]  /*12d0*/  SEL R4, R21, R4, !P1 ;  /* 0x0000000415047207 */ /* 0x000fca0004800000 */
[----:B------:R-:W-:Y:S02]  /*12e0*/  IMAD.IADD R5, R3, 0x1, -R4 ;  /* 0x0000000103057824 */ /* 0x000fe400078e0a04 */
[----:B------:R-:W-:Y:S02]  /*12f0*/  IMAD.IADD R3, R4, 0x1, -R3 ;  /* 0x0000000104037824 */ /* 0x000fe400078e0a03 */
[----:B------:R-:W-:Y:S02]  /*1300*/  IMAD R21, R5, R8, R21 ;  /* 0x0000000805157224 */ /* 0x000fe400078e0215 */
[----:B------:R-:W-:-:S07]  /*1310*/  IMAD R20, R3, R2, R20 ;  /* 0x0000000203147224 */ /* 0x000fce00078e0214 */
.L_x_16:
[----:B------:R-:W-:Y:S01]  /*1320*/  BAR.SYNC.DEFER_BLOCKING 0x0 ;  /* 0x0000000000007b1d */ /* 0x000fe20000010000 */
[----:B------:R-:W-:Y:S01]  /*1330*/  UISETP.NE.AND UP1, UPT, UR8, 0x2, UPT ;  /* 0x000000020800788c */ /* 0x000fe2000bf25270 */
[----:B------:R-:W-:Y:S02]  /*1340*/  ISETP.NE.OR P5, PT, R0, 0x2, !P5 ;  /* 0x000000020000780c */ /* 0x000fe40006fa5670 */
[----:B------:R-:W-:-:S06]  /*1350*/  LOP3.LUT R2, R189, 0x1f, RZ, 0xc0, !PT ;  /* 0x0000001fbd027812 */ /* 0x000fcc00078ec0ff */
[----:B------:R-:W-:Y:S05]  /*1360*/  BRA.U UP1, `(.L_x_17) ;  /* 0x0000001101547547 */ /* 0x000fea000b800000 */
[----:B------:R-:W1:Y:S01]  /*1370*/  LDCU UR13, c[0x0][0x38c] ;  /* 0x00007180ff0d77ac */ /* 0x000e620008000800 */
[----:B------:R-:W2:Y:S01]  /*1380*/  LDC R9, c[0x0][0x370] ;  /* 0x0000dc00ff097b82 */ /* 0x000ea20000000800 */
[----:B------:R-:W-:Y:S01]  /*1390*/  PLOP3.LUT P1, PT, PT, PT, UP2, 0x80, 0x8 ;  /* 0x000000000008781c */ /* 0x000fe20003f2f028 */
[----:B------:R-:W-:Y:S01]  /*13a0*/  IMAD.MOV.U32 R15, RZ, RZ, 0x1 ;  /* 0x00000001ff0f7424 */ /* 0x000fe200078e00ff */
[----:B------:R-:W-:Y:S01]  /*13b0*/  ISETP.EQ.OR P4, PT, R2, RZ, P5 ;  /* 0x000000ff0200720c */ /* 0x000fe20002f82670 */
[----:B------:R-:W-:Y:S01]  /*13c0*/  IMAD.MOV.U32 R14, RZ, RZ, RZ ;  /* 0x000000ffff0e7224 */ /* 0x000fe200078e00ff */
[----:B------:R-:W-:Y:S02]  /*13d0*/  PLOP3.LUT P1, PT, P1, PT, PT, 0x8, 0x80 ;  /* 0x000000000080781c */ /* 0x000fe40000f2e170 */
[----:B------:R-:W-:Y:S01]  /*13e0*/  CS2R R12, SRZ ;  /* 0x00000000000c7805 */ /* 0x000fe2000001ff00 */
[----:B------:R-:W-:Y:S01]  /*13f0*/  IMAD.MOV.U32 R10, RZ, RZ, 0x1 ;  /* 0x00000001ff0a7424 */ /* 0x000fe200078e00ff */
[----:B------:R-:W4:Y:S01]  /*1400*/  LDC R0, c[0x0][0x374] ;  /* 0x0000dd00ff007b82 */ /* 0x000f220000000800 */
[----:B------:R-:W2:Y:S01]  /*1410*/  LDCU.64 UR22, c[0x0][0x348] ;  /* 0x00006900ff1677ac */ /* 0x000ea20008000a00 */
[----:B------:R-:W-:Y:S01]  /*1420*/  UMOV UR6, URZ ;  /* 0x000000ff00067c82 */ /* 0x000fe20008000000 */
[----:B-1----:R-:W-:-:S04]  /*1430*/  UIADD3 UR5, UPT, UPT, UR13, 0x1f, URZ ;  /* 0x0000001f0d057890 */ /* 0x002fc8000fffe0ff */
[----:B------:R-:W-:-:S04]  /*1440*/  USHF.R.S32.HI UR4, URZ, 0x1f, UR5 ;  /* 0x0000001fff047899 */ /* 0x000fc80008011405 */
[----:B------:R-:W-:-:S04]  /*1450*/  ULEA.HI UR4, UR4, UR5, URZ, 0x5 ;  /* 0x0000000504047291 */ /* 0x000fc8000f8f28ff */
[----:B------:R-:W-:Y:S02]  /*1460*/  USHF.R.S32.HI UR15, URZ, 0x5, UR4 ;  /* 0x00000005ff0f7899 */ /* 0x000fe40008011404 */
[----:B------:R-:W-:Y:S02]  /*1470*/  UIADD3 UR4, UPT, UPT, UR13, -0x1, URZ ;  /* 0xffffffff0d047890 */ /* 0x000fe4000fffe0ff */
[----:B------:R-:W-:Y:S02]  /*1480*/  UISETP.LT.U32.AND UP0, UPT, UR15, 0x4, UPT ;  /* 0x000000040f00788c */ /* 0x000fe4000bf01070 */
[----:B------:R-:W-:Y:S02]  /*1490*/  UISETP.GE.U32.AND UP1, UPT, UR4, -0x3f, UPT ;  /* 0xffffffc10400788c */ /* 0x000fe4000bf26070 */
[----:B------:R-:W-:Y:S02]  /*14a0*/  USEL UR14, UR15, 0x4, UP0 ;  /* 0x000000040f0e7887 */ /* 0x000fe40008000000 */
[----:B------:R-:W-:-:S02]  /*14b0*/  UIADD3 UR13, UPT, UPT, UR13, 0x3e, URZ ;  /* 0x0000003e0d0d7890 */ /* 0x000fc4000fffe0ff */
[----:B------:R-:W-:Y:S02]  /*14c0*/  UIADD3 UR5, UPT, UPT, UR14, -0x1, URZ ;  /* 0xffffffff0e057890 */ /* 0x000fe4000fffe0ff */
[----:B------:R-:W-:-:S03]  /*14d0*/  UIADD3 UR7, UPT, UPT, UR15, -UR14, URZ ;  /* 0x8000000e0f077290 */ /* 0x000fc6000fffe0ff */
[----:B------:R-:W-:-:S04]  /*14e0*/  @UP1 UIADD3 UR5, UPT, UPT, UR14, URZ, URZ ;  /* 0x000000ff0e051290 */ /* 0x000fc8000fffe0ff */
[----:B--2---:R-:W-:-:S12]  /*14f0*/  UIADD3 UR5, UPT, UPT, UR5, 0x1, URZ ;  /* 0x0000000105057890 */ /* 0x004fd8000fffe0ff */
.L_x_35:
[----:B------:R-:W-:Y:S01]  /*1500*/  UISETP.NE.AND UP0, UPT, UR37, URZ, UPT ;  /* 0x000000ff2500728c */ /* 0x000fe2000bf05270 */
[----:B------:R-:W1:Y:S08]  /*1510*/  S2UR UR37, SR_CgaCtaId ;  /* 0x00000000002579c3 */ /* 0x000e700000008800 */
[----:B------:R-:W-:Y:S05]  /*1520*/  BRA.U UP0, `(.L_x_18) ;  /* 0x0000000100347547 */ /* 0x000fea000b800000 */
[----:B------:R-:W2:Y:S01]  /*1530*/  S2R R2, SR_CgaCtaId ;  /* 0x0000000000027919 */ /* 0x000ea20000008800 */
[----:B------:R-:W-:-:S04]  /*1540*/  MOV R3, 0x400 ;  /* 0x0000040000037802 */ /* 0x000fc80000000f00 */
[----:B--2---:R-:W-:Y:S02]  /*1550*/  LEA R3, R2, R3, 0x18 ;  /* 0x0000000302037211 */ /* 0x004fe400078ec0ff */
[----:B------:R-:W-:-:S03]  /*1560*/  SHF.L.U32 R2, R10, 0x1f, RZ ;  /* 0x0000001f0a027819 */ /* 0x000fc600000006ff */
[----:B------:R-:W-:-:S04]  /*1570*/  IMAD R3, R12, 0x8, R3 ;  /* 0x000000080c037824 */ /* 0x000fc800078e0203 */
[----:B------:R-:W2:Y:S02]  /*1580*/  SYNCS.PHASECHK.TRANS64.TRYWAIT P0, [R3+URZ+0xe0], R2 ;  /* 0x0000e002030075a7 */ /* 0x000ea400080011ff */
[----:B--2---:R-:W-:Y:S05]  /*1590*/  @!P0 BRA `(.L_x_19) ;  /* 0x0000006800c08947 */ /* 0x004fea0003800000 */
.L_x_106:
[----:B------:R-:W-:Y:S01]  /*15a0*/  VIADD R12, R12, 0x1 ;  /* 0x000000010c0c7836 */ /* 0x000fe20000000000 */
[----:B------:R2:W-:Y:S04]  /*15b0*/  SYNCS.ARRIVE.TRANS64.A1T0 RZ, [R3+URZ+0xd0], RZ ;  /* 0x0000d0ff03ff79a7 */ /* 0x0005e800081000ff */
[----:B------:R-:W-:-:S04]  /*15c0*/  ISETP.NE.AND P0, PT, R12, 0x2, PT ;  /* 0x000000020c00780c */ /* 0x000fc80003f05270 */
[----:B------:R-:W-:Y:S02]  /*15d0*/  SEL R12, R12, RZ, P0 ;  /* 0x000000ff0c0c7207 */ /* 0x000fe40000000000 */
[----:B--2---:R-:W-:-:S04]  /*15e0*/  SEL R3, RZ, 0x1, P0 ;  /* 0x00000001ff037807 */ /* 0x004fc80000000000 */
[----:B------:R-:W-:-:S07]  /*15f0*/  LOP3.LUT R10, R10, R3, RZ, 0x3c, !PT ;  /* 0x000000030a0a7212 */ /* 0x000fce00078e3cff */
.L_x_18:
[----:B------:R-:W-:Y:S01]  /*1600*/  UMOV UR4, 0x400 ;  /* 0x0000040000047882 */ /* 0x000fe20000000000 */
[----:B------:R-:W-:Y:S01]  /*1610*/  SHF.L.U32 R2, R15, 0x1f, RZ ;  /* 0x0000001f0f027819 */ /* 0x000fe200000006ff */
[----:B-1----:R-:W-:Y:S01]  /*1620*/  ULEA UR4, UR37, UR4, 0x18 ;  /* 0x0000000425047291 */ /* 0x002fe2000f8ec0ff */
[----:B------:R-:W-:Y:S01]  /*1630*/  R2UR UR35, R21 ;  /* 0x00000000152372ca */ /* 0x000fe200000e0000 */
[----:B------:R-:W-:Y:S01]  /*1640*/  UISETP.GE.U32.AND UP0, UPT, UR13, 0x3f, UPT ;  /* 0x0000003f0d00788c */ /* 0x000fe2000bf06070 */
[----:B------:R-:W-:Y:S01]  /*1650*/  R2UR UR11, R20 ;  /* 0x00000000140b72ca */ /* 0x000fe200000e0000 */
[----:B------:R-:W-:Y:S01]  /*1660*/  ULEA UR8, UR6, UR4, 0x3 ;  /* 0x0000000406087291 */ /* 0x000fe2000f8e18ff */
[----:B------:R-:W-:-:S08]  /*1670*/  UMOV UR24, URZ ;  /* 0x000000ff00187c82 */ /* 0x000fd00008000000 */
[----:B------:R1:W2:Y:S01]  /*1680*/  SYNCS.PHASECHK.TRANS64.TRYWAIT P0, [UR8+0x20], R2 ;  /* 0x00002002ff0075a7 */ /* 0x0002a20008001108 */
[----:B------:R-:W-:Y:S02]  /*1690*/  USHF.L.U32 UR35, UR35, 0x7, URZ ;  /* 0x0000000723237899 */ /* 0x000fe400080006ff */
[----:B------:R-:W-:Y:S01]  /*16a0*/  USHF.L.U32 UR11, UR11, 0x7, URZ ;  /* 0x000000070b0b7899 */ /* 0x000fe200080006ff */
[----:B------:R-:W-:Y:S11]  /*16b0*/  BRA.U !UP0, `(.L_x_20) ;  /* 0x0000000108a47547 */ /* 0x000ff6000b800000 */
[----:B------:R-:W-:Y:S01]  /*16c0*/  UMOV UR16, URZ ;  /* 0x000000ff00107c82 */ /* 0x000fe20008000000 */
[----:B------:R-:W-:-:S05]  /*16d0*/  UMOV UR17, UR6 ;  /* 0x0000000600117c82 */ /* 0x000fca0008000000 */
.L_x_25:
[----:B-1----:R-:W-:Y:S01]  /*16e0*/  ULEA UR33, UR17, UR4, 0x3 ;  /* 0x0000000411217291 */ /* 0x002fe2000f8e18ff */
[----:B--2---:R-:W-:Y:S01]  /*16f0*/  @!P5 MOV R3, 0x2000 ;  /* 0x000020000003d802 */ /* 0x004fe20000000f00 */
[----:B--2---:R-:W-:Y:S10]  /*1700*/  @P0 BRA `(.L_x_21) ;  /* 0x00000000000c0947 */ /* 0x004ff40003800000 */
[----:B------:R-:W-:-:S04]  /*1710*/  SHF.L.U32 R5, R15, 0x1f, RZ ;  /* 0x0000001f0f057819 */ /* 0x000fc800000006ff */
[----:B------:R-:W2:Y:S02]  /*1720*/  SYNCS.PHASECHK.TRANS64.TRYWAIT P0, [UR33+0x20], R5 ;  /* 0x00002005ff0075a7 */ /* 0x000ea40008001121 */
[----:B--2---:R-:W-:Y:S05]  /*1730*/  @!P0 BRA `(.L_x_22) ;  /* 0x00000068006c8947 */ /* 0x004fea0003800000 */
.L_x_21:
[----:B------:R2:W-:Y:S01]  /*1740*/  @!P5 SYNCS.ARRIVE.TRANS64 RZ, [UR33], R3 ;  /* 0x00000003ffffd9a7 */ /* 0x0005e20008000021 */
[----:B------:R-:W-:Y:S04]  /*1750*/  BSSY.RECONVERGENT B0, `(.L_x_23) ;  /* 0x0000003000007945 */ /* 0x000fe80003800200 */
[----:B------:R-:W-:Y:S05]  /*1760*/  @P4 BRA `(.L_x_24) ;  /* 0x0000000000044947 */ /* 0x000fea0003800000 */
[----:B------:R-:W-:Y:S05]  /*1770*/  BPT.TRAP 0x1 ;  /* 0x000000040000795c */ /* 0x000fea0000300000 */
.L_x_24:
[----:B------:R-:W-:Y:S05]  /*1780*/  BSYNC.RECONVERGENT B0 ;  /* 0x0000000000007941 */ /* 0x000fea0003800200 */
.L_x_23:
[----:B------:R-:W-:Y:S02]  /*1790*/  UIADD3 UR6, UPT, UPT, UR17, 0x1, URZ ;  /* 0x0000000111067890 */ /* 0x000fe4000fffe0ff */
[----:B------:R-:W-:Y:S02]  /*17a0*/  UIADD3 UR26, UP1, UPT, UR22, 0x80, URZ ;  /* 0x00000080161a7890 */ /* 0x000fe4000ff3e0ff */
[----:B------:R-:W-:Y:S02]  /*17b0*/  UISETP.NE.AND UP0, UPT, UR6, 0x4, UPT ;  /* 0x000000040600788c */ /* 0x000fe4000bf05270 */
[----:B------:R-:W-:Y:S02]  /*17c0*/  USHF.L.U32 UR34, UR16, 0x5, URZ ;  /* 0x0000000510227899 */ /* 0x000fe400080006ff */
[----:B------:R-:W-:Y:S02]  /*17d0*/  USEL UR9, URZ, 0x1, UP0 ;  /* 0x00000001ff097887 */ /* 0x000fe40008000000 */
[----:B------:R-:W-:-:S02]  /*17e0*/  USEL UR6, UR6, URZ, UP0 ;  /* 0x000000ff06067287 */ /* 0x000fc40008000000 */
[----:B------:R-:W-:Y:S02]  /*17f0*/  UIADD3 UR20, UP0, UPT, UR22, 0x180, URZ ;  /* 0x0000018016147890 */ /* 0x000fe4000ff1e0ff */
[----:B------:R-:W-:Y:S01]  /*1800*/  ULEA UR8, UR6, UR4, 0x3 ;  /* 0x0000000406087291 */ /* 0x000fe2000f8e18ff */
[----:B------:R-:W-:Y:S01]  /*1810*/  LOP3.LUT R15, R15, UR9, RZ, 0x3c, !PT ;  /* 0x000000090f0f7c12 */ /* 0x000fe2000f8e3cff */
[----:B------:R-:W-:Y:S02]  /*1820*/  UIADD3.X UR27, UPT, UPT, URZ, UR23, URZ, UP1, !UPT ;  /* 0x00000017ff1b7290 */ /* 0x000fe40008ffe4ff */
[----:B------:R-:W-:Y:S01]  /*1830*/  UIADD3.X UR21, UPT, UPT, URZ, UR23, URZ, UP0, !UPT ;  /* 0x00000017ff157290 */ /* 0x000fe200087fe4ff */
[----:B-1----:R-:W-:Y:S01]  /*1840*/  SHF.L.U32 R2, R15, 0x1f, RZ ;  /* 0x0000001f0f027819 */ /* 0x002fe200000006ff */
[----:B------:R-:W-:Y:S01]  /*1850*/  UMOV UR18, 0x0 ;  /* 0x0000000000127882 */ /* 0x000fe20000000000 */
[----:B------:R-:W-:Y:S01]  /*1860*/  UMOV UR19, 0x10000000 ;  /* 0x1000000000137882 */ /* 0x000fe20000000000 */
[----:B------:R-:W-:Y:S01]  /*1870*/  UMOV UR12, UR36 ;  /* 0x00000024000c7c82 */ /* 0x000fe20008000000 */
[----:B------:R1:W1:Y:S01]  /*1880*/  SYNCS.PHASECHK.TRANS64.TRYWAIT P0, [UR8+0x20], R2 ;  /* 0x00002002ff0075a7 */ /* 0x0002620008001108 */
[----:B------:R-:W-:Y:S01]  /*1890*/  ULEA UR8, UR17, UR4, 0xc ;  /* 0x0000000411087291 */ /* 0x000fe2000f8e60ff */
[----:B------:R-:W-:Y:S01]  /*18a0*/  UMOV UR9, UR33 ;  /* 0x0000002100097c82 */ /* 0x000fe20008000000 */
[----:B------:R-:W-:-:S02]  /*18b0*/  UMOV UR10, UR34 ;  /* 0x00000022000a7c82 */ /* 0x000fc40008000000 */
[----:B------:R-:W-:Y:S02]  /*18c0*/  UIADD3 UR32, UPT, UPT, UR8, 0x8400, URZ ;  /* 0x0000840008207890 */ /* 0x000fe4000fffe0ff */
[----:B------:R-:W-:Y:S02]  /*18d0*/  UIADD3 UR8, UPT, UPT, UR8, 0xc400, URZ ;  /* 0x0000c40008087890 */ /* 0x000fe4000fffe0ff */
[----:B------:R-:W-:Y:S01]  /*18e0*/  UIADD3 UR16, UPT, UPT, UR16, 0x1, URZ ;  /* 0x0000000110107890 */ /* 0x000fe2000fffe0ff */
[----:B------:R-:W-:Y:S01]  /*18f0*/  UMOV UR24, UR5 ;  /* 0x0000000500187c82 */ /* 0x000fe20008000000 */
[----:B------:R-:W-:Y:S02]  /*1900*/  UMOV UR17, UR6 ;  /* 0x0000000600117c82 */ /* 0x000fe40008000000 */
[----:B------:R-:W-:Y:S01]  /*1910*/  UISETP.NE.AND UP0, UPT, UR16, UR5, UPT ;  /* 0x000000051000728c */ /* 0x000fe2000bf05270 */
[----:B------:R1:W-:Y:S02]  /*1920*/  UTMALDG.3D [UR32], [UR26], desc[UR18] ;  /* 0x000012201a0075b4 */ /* 0x0003e40008011000 */
[----:B------:R1:W-:Y:S06]  /*1930*/  UTMALDG.3D [UR8], [UR20], desc[UR18] ;  /* 0x00001208140075b4 */ /* 0x0003ec0008011000 */
[----:B------:R-:W-:Y:S05]  /*1940*/  BRA.U UP0, `(.L_x_25) ;  /* 0xfffffffd00647547 */ /* 0x000fea000b83ffff */
.L_x_20:
[----:B-1----:R-:W-:Y:S01]  /*1950*/  ULEA UR8, UR6, UR4, 0x3 ;  /* 0x0000000406087291 */ /* 0x002fe2000f8e18ff */
[----:B------:R-:W-:Y:S01]  /*1960*/  SHF.L.U32 R2, R15, 0x1f, RZ ;  /* 0x0000001f0f027819 */ /* 0x000fe200000006ff */
[----:B------:R-:W-:Y:S01]  /*1970*/  @!P1 SYNCS.ARRIVE.TRANS64.A1T0 RZ, [UR4+0x68], RZ ;  /* 0x000068ffffff99a7 */ /* 0x000fe20008100004 */
[----:B------:R-:W-:-:S06]  /*1980*/  UISETP.GT.AND UP0, UPT, UR15, UR14, UPT ;  /* 0x0000000e0f00728c */ /* 0x000fcc000bf04270 */
[----:B--2---:R1:W2:Y:S03]  /*1990*/  SYNCS.PHASECHK.TRANS64.TRYWAIT P0, [UR8+0x20], R2 ;  /* 0x00002002ff0075a7 */ /* 0x0042a60008001108 */
[----:B------:R-:W-:Y:S05]  /*19a0*/  BRA.U !UP0, `(.L_x_26) ;  /* 0x0000000108a87547 */ /* 0x000fea000b800000 */
[----:B------:R-:W-:Y:S01]  /*19b0*/  UIADD3 UR21, UPT, UPT, UR7, UR24, URZ ;  /* 0x0000001807157290 */ /* 0x000fe2000fffe0ff */
[----:B------:R-:W-:-:S11]  /*19c0*/  UMOV UR25, UR6 ;  /* 0x0000000600197c82 */ /* 0x000fd60008000000 */
.L_x_31:
[----:B-1----:R-:W-:Y:S01]  /*19d0*/  ULEA UR17, UR25, UR4, 0x3 ;  /* 0x0000000419117291 */ /* 0x002fe2000f8e18ff */
[----:B--2---:R-:W-:Y:S01]  /*19e0*/  @!P5 MOV R3, 0x2000 ;  /* 0x000020000003d802 */ /* 0x004fe20000000f00 */
[----:B--2---:R-:W-:Y:S10]  /*19f0*/  @P0 BRA `(.L_x_27) ;  /* 0x00000000000c0947 */ /* 0x004ff40003800000 */
[----:B------:R-:W-:-:S04]  /*1a00*/  SHF.L.U32 R5, R15, 0x1f, RZ ;  /* 0x0000001f0f057819 */ /* 0x000fc800000006ff */
[----:B------:R-:W2:Y:S02]  /*1a10*/  SYNCS.PHASECHK.TRANS64.TRYWAIT P0, [UR17+0x20], R5 ;  /* 0x00002005ff0075a7 */ /* 0x000ea40008001111 */
[----:B--2---:R-:W-:Y:S05]  /*1a20*/  @!P0 BRA `(.L_x_28) ;  /* 0x0000006400c88947 */ /* 0x004fea0003800000 */
.L_x_27:
[----:B------:R2:W-:Y:S01]  /*1a30*/  @!P5 SYNCS.ARRIVE.TRANS64 RZ, [UR17], R3 ;  /* 0x00000003ffffd9a7 */ /* 0x0005e20008000011 */
[----:B------:R-:W-:Y:S04]  /*1a40*/  BSSY.RECONVERGENT B0, `(.L_x_29) ;  /* 0x0000003000007945 */ /* 0x000fe80003800200 */
[----:B------:R-:W-:Y:S05]  /*1a50*/  @P4 BRA `(.L_x_30) ;  /* 0x0000000000044947 */ /* 0x000fea0003800000 */
[----:B------:R-:W-:Y:S05]  /*1a60*/  BPT.TRAP 0x1 ;  /* 0x000000040000795c */ /* 0x000fea0000300000 */
.L_x_30:
[----:B------:R-:W-:Y:S05]  /*1a70*/  BSYNC.RECONVERGENT B0 ;  /* 0x0000000000007941 */ /* 0x000fea0003800200 */
.L_x_29:
        /* <DEDUP_REMOVED lines=20> */
[----:B------:R-:W-:Y:S01]  /*1bc0*/  UIADD3 UR8, UPT, UPT, UR8, 0xc400, URZ ;  /* 0x0000c40008087890 */ /* 0x000fe2000fffe0ff */
[----:B------:R-:W-:Y:S01]  /*1bd0*/  UMOV UR9, UR17 ;  /* 0x0000001100097c82 */ /* 0x000fe20008000000 */
[----:B------:R-:W-:Y:S01]  /*1be0*/  UMOV UR10, UR18 ;  /* 0x00000012000a7c82 */ /* 0x000fe20008000000 */
[----:B------:R-:W-:Y:S01]  /*1bf0*/  UIADD3 UR24, UPT, UPT, UR24, 0x1, URZ ;  /* 0x0000000118187890 */ /* 0x000fe2000fffe0ff */
[----:B------:R-:W-:-:S03]  /*1c00*/  UMOV UR25, UR6 ;  /* 0x0000000600197c82 */ /* 0x000fc60008000000 */
[----:B------:R1:W-:Y:S01]  /*1c10*/  UTMALDG.3D [UR16], [UR30], desc[UR26] ;  /* 0x00001a101e0075b4 */ /* 0x0003e20008011000 */
[----:B------:R-:W-:Y:S01]  /*1c20*/  UISETP.NE.AND UP0, UPT, UR24, UR21, UPT ;  /* 0x000000151800728c */ /* 0x000fe2000bf05270 */
[----:B------:R1:W-:Y:S08]  /*1c30*/  UTMALDG.3D [UR8], [UR28], desc[UR26] ;  /* 0x00001a081c0075b4 */ /* 0x0003f00008011000 */
[----:B------:R-:W-:Y:S05]  /*1c40*/  BRA.U UP0, `(.L_x_31) ;  /* 0xfffffffd00607547 */ /* 0x000fea000b83ffff */
.L_x_26:
[C---:B-1----:R-:W-:Y:S01]  /*1c50*/  LEA R2, R14.reuse, UR4, 0x3 ;  /* 0x000000040e027c11 */ /* 0x042fe2000f8e18ff */
[----:B------:R-:W-:Y:S01]  /*1c60*/  NOP ;  /* 0x0000000000007918 */ /* 0x000fe20000000000 */
[----:B--2---:R-:W-:Y:S02]  /*1c70*/  SHF.L.U32 R3, R13, 0x1f, RZ ;  /* 0x0000001f0d037819 */ /* 0x004fe400000006ff */
[----:B------:R-:W-:Y:S02]  /*1c80*/  LEA R4, R14, UR4, 0x4 ;  /* 0x000000040e047c11 */ /* 0x000fe4000f8e20ff */
[----:B------:R-:W1:Y:S02]  /*1c90*/  SYNCS.PHASECHK.TRANS64.TRYWAIT P0, [R2+URZ+0x70], R3 ;  /* 0x00007003020075a7 */ /* 0x000e6400080011ff */
[----:B-1----:R-:W-:Y:S05]  /*1ca0*/  @!P0 BRA `(.L_x_32) ;  /* 0x0000006400408947 */ /* 0x002fea0003800000 */
.L_x_109:
[----:B------:R-:W2:Y:S01]  /*1cb0*/  LDS.128 R4, [R4+0x100] ;  /* 0x0001000004047984 */ /* 0x000ea20000000c00 */
[----:B---3--:R-:W-:Y:S01]  /*1cc0*/  ISETP.GE.AND P0, PT, R72, 0x1, PT ;  /* 0x000000014800780c */ /* 0x008fe20003f06270 */
[----:B-1----:R-:W-:Y:S01]  /*1cd0*/  VIADD R2, R2, 0x80 ;  /* 0x0000008002027836 */ /* 0x002fe20000000000 */
[----:B------:R-:W-:Y:S01]  /*1ce0*/  @!PT LDS RZ, [RZ] ;  /* 0x00000000fffff984 */ /* 0x000fe20000000800 */
[----:B------:R-:W-:Y:S01]  /*1cf0*/  @!PT LDS RZ, [RZ] ;  /* 0x00000000fffff984 */ /* 0x000fe20000000800 */
[----:B------:R-:W-:Y:S01]  /*1d00*/  @!PT LDS RZ, [RZ] ;  /* 0x00000000fffff984 */ /* 0x000fe20000000800 */
[----:B------:R-:W-:Y:S01]  /*1d10*/  @!PT LDS RZ, [RZ] ;  /* 0x00000000fffff984 */ /* 0x000fe20000000800 */
[----:B------:R1:W-:Y:S06]  /*1d20*/  MEMBAR.ALL.CTA ;  /* 0x0000000000007992 */ /* 0x0003ec0000008000 */
[----:B-1----:R-:W1:Y:S01]  /*1d30*/  FENCE.VIEW.ASYNC.S ;  /* 0x00000000000073c6 */ /* 0x002e620000000000 */
[----:B------:R-:W-:-:S04]  /*1d40*/  PRMT R2, RZ, 0x654, R2 ;  /* 0x00000654ff027816 */ /* 0x000fc80000000002 */
[----:B-1----:R1:W-:Y:S01]  /*1d50*/  SYNCS.ARRIVE.TRANS64.RED.A1T0 RZ, [R2+URZ], RZ ;  /* 0x000000ff02ff79a7 */ /* 0x0023e200081004ff */
[----:B--2---:R-:W-:-:S13]  /*1d60*/  LOP3.LUT P2, RZ, R6, 0x1, RZ, 0xc0, !PT ;  /* 0x0000000106ff7812 */ /* 0x004fda000784c0ff */
[----:B------:R-:W-:Y:S01]  /*1d70*/  @P2 SHF.R.U32.HI R3, RZ, 0x10, R5 ;  /* 0x00000010ff032819 */ /* 0x000fe20000011605 */
[----:B------:R-:W-:Y:S01]  /*1d80*/  VOTEU.ANY UP0, P2 ;  /* 0x0000000000ff7886 */ /* 0x000fe20001000100 */
[----:B------:R-:W-:Y:S02]  /*1d90*/  @P2 MOV R11, R4 ;  /* 0x00000004000b2202 */ /* 0x000fe40000000f00 */
[----:B------:R-:W-:Y:S02]  /*1da0*/  @P2 R2UR.BROADCAST UR8, R3 ;  /* 0x00000000030822ca */ /* 0x000fe400008e0000 */
[----:B------:R-:W-:-:S11]  /*1db0*/  @P2 LOP3.LUT R8, R5, 0xffff, RZ, 0xc0, !PT ;  /* 0x0000ffff05082812 */ /* 0x000fd600078ec0ff */
[----:B------:R-:W-:Y:S01]  /*1dc0*/  @UP0 UMOV UR36, UR8 ;  /* 0x0000000800240c82 */ /* 0x000fe20008000000 */
[----:B-1----:R-:W-:Y:S05]  /*1dd0*/  @!P0 BRA `(.L_x_33) ;  /* 0x0000000000b88947 */ /* 0x002fea0003800000 */
[----:B------:R-:W4:Y:S01]  /*1de0*/  LDC.64 R4, c[0x0][0xb18] ;  /* 0x0002c600ff047b82 */ /* 0x000f220000000a00 */
[----:B------:R-:W-:-:S07]  /*1df0*/  ISETP.NE.AND P3, PT, R72, 0x1, PT ;  /* 0x000000014800780c */ /* 0x000fce0003f65270 */
[----:B------:R-:W1:Y:S08]  /*1e00*/  LDC.64 R6, c[0x0][0xb10] ;  /* 0x0002c400ff067b82 */ /* 0x000e700000000a00 */
[----:B------:R-:W2:Y:S08]  /*1e10*/  LDC R16, c[0x0][0xb20] ;  /* 0x0002c800ff107b82 */ /* 0x000eb00000000800 */
[----:B------:R-:W3:Y:S01]  /*1e20*/  LDC R18, c[0x0][0xb0c] ;  /* 0x0002c300ff127b82 */ /* 0x000ee20000000800 */
[----:B----4-:R-:W-:Y:S01]  /*1e30*/  IMAD.HI.U32 R17, R0, R5, RZ ;  /* 0x0000000500117227 */ /* 0x010fe200078e00ff */
[----:B------:R-:W-:-:S03]  /*1e40*/  ISETP.NE.AND P0, PT, R4, 0x1, PT ;  /* 0x000000010400780c */ /* 0x000fc60003f05270 */
[----:B------:R-:W-:-:S03]  /*1e50*/  IMAD.HI.U32 R5, R8, R5, RZ ;  /* 0x0000000508057227 */ /* 0x000fc600078e00ff */
[----:B------:R-:W4:Y:S01]  /*1e60*/  LDC.64 R2, c[0x0][0xb28] ;  /* 0x0002ca00ff027b82 */ /* 0x000f220000000a00 */
[----:B-1----:R-:W-:-:S04]  /*1e70*/  IMAD.HI.U32 R20, R9, R6, RZ ;  /* 0x0000000609147227 */ /* 0x002fc800078e00ff */
[----:B------:R-:W-:Y:S01]  /*1e80*/  IMAD.HI.U32 R22, R11, R6, RZ ;  /* 0x000000060b167227 */ /* 0x000fe200078e00ff */
[----:B------:R-:W-:Y:S02]  /*1e90*/  SHF.R.U32.HI R20, RZ, R7, R20 ;  /* 0x00000007ff147219 */ /* 0x000fe40000011614 */
[-C--:B--2---:R-:W-:Y:S02]  /*1ea0*/  SHF.R.U32.HI R17, RZ, R16.reuse, R17 ;  /* 0x00000010ff117219 */ /* 0x084fe40000011611 */
[----:B------:R-:W-:Y:S02]  /*1eb0*/  SHF.R.U32.HI R5, RZ, R16, R5 ;  /* 0x00000010ff057219 */ /* 0x000fe40000011605 */
[----:B------:R-:W-:Y:S02]  /*1ec0*/  SEL R17, R0, R17, !P0 ;  /* 0x0000001100117207 */ /* 0x000fe40004000000 */
[----:B------:R-:W-:Y:S02]  /*1ed0*/  SHF.R.U32.HI R22, RZ, R7, R22 ;  /* 0x00000007ff167219 */ /* 0x000fe40000011616 */
[----:B---3--:R-:W-:-:S02]  /*1ee0*/  ISETP.NE.AND P1, PT, R18, 0x1, PT ;  /* 0x000000011200780c */ /* 0x008fc40003f25270 */
[----:B------:R-:W-:Y:S02]  /*1ef0*/  SEL R5, R8, R5, !P0 ;  /* 0x0000000508057207 */ /* 0x000fe40004000000 */
[----:B------:R-:W-:Y:S02]  /*1f00*/  SEL R19, R9, R20, !P1 ;  /* 0x0000001409137207 */ /* 0x000fe40004800000 */
[----:B------:R-:W-:Y:S01]  /*1f10*/  SEL R7, R11, R22, !P1 ;  /* 0x000000160b077207 */ /* 0x000fe20004800000 */
[----:B----4-:R-:W-:-:S04]  /*1f20*/  IMAD.HI.U32 R20, R17, R2, RZ ;  /* 0x0000000211147227 */ /* 0x010fc800078e00ff */
[----:B------:R-:W-:Y:S01]  /*1f30*/  IMAD.HI.U32 R6, R19, R2, RZ ;  /* 0x0000000213067227 */ /* 0x000fe200078e00ff */
[----:B------:R-:W-:-:S04]  /*1f40*/  @P3 SHF.R.U32.HI R17, RZ, R3, R20 ;  /* 0x00000003ff113219 */ /* 0x000fc80000011614 */
[----:B------:R-:W-:Y:S01]  /*1f50*/  @P3 SHF.R.U32.HI R19, RZ, R3, R6 ;  /* 0x00000003ff133219 */ /* 0x000fe20000011606 */
[----:B------:R-:W-:-:S04]  /*1f60*/  IMAD R17, R72, R17, RZ ;  /* 0x0000001148117224 */ /* 0x000fc800078e02ff */
[----:B------:R-:W-:Y:S01]  /*1f70*/  IMAD R6, R72, R19, RZ ;  /* 0x0000001348067224 */ /* 0x000fe200078e02ff */
[C---:B------:R-:W-:Y:S02]  /*1f80*/  ISETP.GE.AND P0, PT, R5.reuse, R17, PT ;  /* 0x000000110500720c */ /* 0x040fe40003f06270 */
[----:B------:R-:W-:Y:S02]  /*1f90*/  IADD3 R17, PT, PT, -R5, RZ, RZ ;  /* 0x000000ff05117210 */ /* 0x000fe40007ffe1ff */
[----:B------:R-:W-:Y:S01]  /*1fa0*/  ISETP.GE.OR P0, PT, R7, R6, P0 ;  /* 0x000000060700720c */ /* 0x000fe20000706670 */
[----:B------:R-:W-:-:S04]  /*1fb0*/  IMAD.HI.U32 R6, R5, R2, RZ ;  /* 0x0000000205067227 */ /* 0x000fc800078e00ff */
[----:B------:R-:W-:Y:S01]  /*1fc0*/  IMAD R8, R4, R17, R8 ;  /* 0x0000001104087224 */ /* 0x000fe200078e0208 */
[----:B------:R-:W-:-:S04]  /*1fd0*/  SHF.R.U32.HI R6, RZ, R3, R6 ;  /* 0x00000003ff067219 */ /* 0x000fc80000011606 */
[----:B------:R-:W-:-:S03]  /*1fe0*/  SEL R6, R5, R6, !P3 ;  /* 0x0000000605067207 */ /* 0x000fc60005800000 */
[----:B------:R-:W-:-:S04]  /*1ff0*/  @!P0 IMAD.HI.U32 R16, R7, R2, RZ ;  /* 0x0000000207108227 */ /* 0x000fc800078e00ff */
[----:B------:R-:W-:Y:S01]  /*2000*/  IMAD.MOV R2, RZ, RZ, -R6 ;  /* 0x000000ffff027224 */ /* 0x000fe200078e0a06 */
[----:B------:R-:W-:-:S03]  /*2010*/  @!P0 SHF.R.U32.HI R16, RZ, R3, R16 ;  /* 0x00000003ff108219 */ /* 0x000fc60000011610 */
[----:B------:R-:W-:Y:S01]  /*2020*/  IMAD R2, R72, R2, R5 ;  /* 0x0000000248027224 */ /* 0x000fe200078e0205 */
        /* <DEDUP_REMOVED lines=9> */
.L_x_33:
[----:B------:R-:W1:Y:S02]  /*20c0*/  LDCU UR8, c[0x0][0xb30] ;  /* 0x00016600ff0877ac */ /* 0x000e640008000800 */
[----:B-1----:R-:W-:-:S09]  /*20d0*/  UISETP.NE.AND UP0, UPT, UR8, 0x1, UPT ;  /* 0x000000010800788c */ /* 0x002fd2000bf05270 */
[----:B------:R-:W-:Y:S05]  /*20e0*/  BRA.U UP0, `(.L_x_34) ;  /* 0x0000000100407547 */ /* 0x000fea000b800000 */
[----:B------:R-:W1:Y:S08]  /*20f0*/  LDC.64 R4, c[0x0][0xb10] ;  /* 0x0002c400ff047b82 */ /* 0x000e700000000a00 */
[----:B------:R-:W2:Y:S08]  /*2100*/  LDC.64 R2, c[0x0][0xb18] ;  /* 0x0002c600ff027b82 */ /* 0x000eb00000000a00 */
[----:B------:R-:W3:Y:S08]  /*2110*/  LDC R6, c[0x0][0xb20] ;  /* 0x0002c800ff067b82 */ /* 0x000ef00000000800 */
[----:B------:R-:W4:Y:S01]  /*2120*/  LDC R16, c[0x0][0xb0c] ;  /* 0x0002c300ff107b82 */ /* 0x000f220000000800 */
[----:B-1----:R-:W-:-:S05]  /*2130*/  IMAD.HI.U32 R4, R11, R4, RZ ;  /* 0x000000040b047227 */ /* 0x002fca00078e00ff */
[----:B------:R-:W-:Y:S01]  /*2140*/  SHF.R.U32.HI R4, RZ, R5, R4 ;  /* 0x00000005ff047219 */ /* 0x000fe20000011604 */
[----:B--2---:R-:W-:Y:S01]  /*2150*/  IMAD.HI.U32 R3, R8, R3, RZ ;  /* 0x0000000308037227 */ /* 0x004fe200078e00ff */
[----:B------:R-:W-:-:S04]  /*2160*/  ISETP.NE.AND P0, PT, R2, 0x1, PT ;  /* 0x000000010200780c */ /* 0x000fc80003f05270 */
[----:B---3--:R-:W-:-:S04]  /*2170*/  SHF.R.U32.HI R3, RZ, R6, R3 ;  /* 0x00000006ff037219 */ /* 0x008fc80000011603 */
[----:B------:R-:W-:Y:S02]  /*2180*/  SEL R3, R8, R3, !P0 ;  /* 0x0000000308037207 */ /* 0x000fe40004000000 */
[----:B----4-:R-:W-:-:S04]  /*2190*/  ISETP.NE.AND P1, PT, R16, 0x1, PT ;  /* 0x000000011000780c */ /* 0x010fc80003f25270 */
[----:B------:R-:W-:-:S05]  /*21a0*/  SEL R4, R11, R4, !P1 ;  /* 0x000000040b047207 */ /* 0x000fca0004800000 */
[----:B------:R-:W-:Y:S02]  /*21b0*/  IMAD.IADD R5, R3, 0x1, -R4 ;  /* 0x0000000103057824 */ /* 0x000fe400078e0a04 */
[----:B------:R-:W-:Y:S02]  /*21c0*/  IMAD.IADD R3, R4, 0x1, -R3 ;  /* 0x0000000104037824 */ /* 0x000fe400078e0a03 */
[----:B------:R-:W-:Y:S02]  /*21d0*/  IMAD R11, R5, R16, R11 ;  /* 0x00000010050b7224 */ /* 0x000fe400078e020b */
[----:B------:R-:W-:-:S07]  /*21e0*/  IMAD R8, R3, R2, R8 ;  /* 0x0000000203087224 */ /* 0x000fce00078e0208 */
.L_x_34:
[----:B------:R-:W-:Y:S01]  /*21f0*/  VIADD R14, R14, 0x1 ;  /* 0x000000010e0e7836 */ /* 0x000fe20000000000 */
[----:B------:R-:W-:Y:S01]  /*2200*/  PLOP3.LUT P1, PT, PT, PT, PT, 0x80, 0x8 ;  /* 0x000000000008781c */ /* 0x000fe20003f2f070 */
[----:B------:R-:W-:Y:S02]  /*2210*/  IMAD.IADD R21, R11, 0x1, R170 ;  /* 0x000000010b157824 */ /* 0x000fe400078e02aa */
[----:B------:R-:W-:Y:S01]  /*2220*/  IMAD.IADD R20, R8, 0x1, R147 ;  /* 0x0000000108147824 */ /* 0x000fe200078e0293 */
[----:B------:R-:W-:-:S04]  /*2230*/  ISETP.NE.AND P0, PT, R14, 0x2, PT ;  /* 0x000000020e00780c */ /* 0x000fc80003f05270 */
[----:B------:R-:W-:Y:S02]  /*2240*/  SEL R2, RZ, 0x1, P0 ;  /* 0x00000001ff027807 */ /* 0x000fe40000000000 */
[----:B------:R-:W-:Y:S02]  /*2250*/  SEL R14, R14, RZ, P0 ;  /* 0x000000ff0e0e7207 */ /* 0x000fe40000000000 */
[----:B------:R-:W-:Y:S01]  /*2260*/  LOP3.LUT R13, R13, R2, RZ, 0x3c, !PT ;  /* 0x000000020d0d7212 */ /* 0x000fe200078e3cff */
[----:B------:R-:W-:Y:S06]  /*2270*/  @P2 BRA `(.L_x_35) ;  /* 0xfffffff000a02947 */ /* 0x000fec000383ffff */
[----:B------:R-:W-:Y:S01]  /*2280*/  UIADD3 UR4, UPT, UPT, UR4, 0x20, URZ ;  /* 0x0000002004047890 */ /* 0x000fe2000fffe0ff */
[----:B------:R-:W-:-:S03]  /*2290*/  SHF.L.U32 R3, R15, 0x1f, RZ ;  /* 0x0000001f0f037819 */ /* 0x000fc600000006ff */
[----:B------:R-:W-:-:S09]  /*22a0*/  ULEA UR5, UR6, UR4, 0x3 ;  /* 0x0000000406057291 */ /* 0x000fd2000f8e18ff */
[----:B------:R-:W1:Y:S02]  /*22b0*/  SYNCS.PHASECHK.TRANS64.TRYWAIT P0, [UR5], R3 ;  /* 0x00000003ff0075a7 */ /* 0x000e640008001105 */
[----:B-1----:R-:W-:Y:S05]  /*22c0*/  @!P0 BRA `(.L_x_36) ;  /* 0x0000005c00cc8947 */ /* 0x002fea0003800000 */
.L_x_111:
[----:B------:R-:W-:-:S04]  /*22d0*/  UIADD3 UR6, UPT, UPT, UR6, 0x1, URZ ;  /* 0x0000000106067890 */ /* 0x000fc8000fffe0ff */
[----:B------:R-:W-:-:S04]  /*22e0*/  UISETP.NE.AND UP0, UPT, UR6, 0x4, UPT ;  /* 0x000000040600788c */ /* 0x000fc8000bf05270 */
[----:B------:R-:W-:Y:S02]  /*22f0*/  USEL UR7, URZ, 0x1, UP0 ;  /* 0x00000001ff077887 */ /* 0x000fe40008000000 */
[----:B------:R-:W-:-:S04]  /*2300*/  USEL UR6, UR6, URZ, UP0 ;  /* 0x000000ff06067287 */ /* 0x000fc80008000000 */
[----:B------:R-:W-:Y:S01]  /*2310*/  ULEA UR5, UR6, UR4, 0x3 ;  /* 0x0000000406057291 */ /* 0x000fe2000f8e18ff */
[----:B------:R-:W-:-:S04]  /*2320*/  LOP3.LUT R2, R15, UR7, RZ, 0x3c, !PT ;  /* 0x000000070f027c12 */ /* 0x000fc8000f8e3cff */
[----:B-1----:R-:W-:-:S04]  /*2330*/  SHF.L.U32 R3, R2, 0x1f, RZ ;  /* 0x0000001f02037819 */ /* 0x002fc800000006ff */
[----:B------:R-:W1:Y:S02]  /*2340*/  SYNCS.PHASECHK.TRANS64.TRYWAIT P0, [UR5], R3 ;  /* 0x00000003ff0075a7 */ /* 0x000e640008001105 */
[----:B-1----:R-:W-:Y:S05]  /*2350*/  @!P0 BRA `(.L_x_37) ;  /* 0x0000005c00c08947 */ /* 0x002fea0003800000 */
.L_x_113:
        /* <DEDUP_REMOVED lines=9> */
.L_x_115:
[----:B------:R-:W-:-:S04]  /*23f0*/  UIADD3 UR6, UPT, UPT, UR6, 0x1, URZ ;  /* 0x0000000106067890 */ /* 0x000fc8000fffe0ff */
[----:B------:R-:W-:-:S04]  /*2400*/  UISETP.NE.AND UP0, UPT, UR6, 0x4, UPT ;  /* 0x000000040600788c */ /* 0x000fc8000bf05270 */
[----:B------:R-:W-:Y:S02]  /*2410*/  USEL UR5, URZ, 0x1, UP0 ;  /* 0x00000001ff057887 */ /* 0x000fe40008000000 */
[----:B------:R-:W-:-:S04]  /*2420*/  USEL UR6, UR6, URZ, UP0 ;  /* 0x000000ff06067287 */ /* 0x000fc80008000000 */
[----:B------:R-:W-:Y:S01]  /*2430*/  ULEA UR6, UR6, UR4, 0x3 ;  /* 0x0000000406067291 */ /* 0x000fe2000f8e18ff */
[----:B-1----:R-:W-:-:S04]  /*2440*/  LOP3.LUT R3, R2, UR5, RZ, 0x3c, !PT ;  /* 0x0000000502037c12 */ /* 0x002fc8000f8e3cff */
[----:B------:R-:W-:Y:S01]  /*2450*/  SHF.L.U32 R3, R3, 0x1f, RZ ;  /* 0x0000001f03037819 */ /* 0x000fe200000006ff */
[----:B----4-:R-:W-:-:S07]  /*2460*/  IMAD.U32 R0, RZ, RZ, UR6 ;  /* 0x00000006ff007e24 */ /* 0x010fce000f8e00ff */
.L_x_39:
[----:B-1----:R1:W2:Y:S02]  /*2470*/  SYNCS.PHASECHK.TRANS64.TRYWAIT P0, [R0+URZ], R3 ;  /* 0x00000003000075a7 */ /* 0x0022a400080011ff */
[----:B--2---:R-:W-:Y:S05]  /*2480*/  @!P0 NANOSLEEP.SYNCS 0x989680 ;  /* 0x009896800000895d */ /* 0x004fea0003900000 */
[----:B------:R-:W2:Y:S02]  /*2490*/  @!P0 SYNCS.PHASECHK.TRANS64 P0, [R0+URZ], R3 ;  /* 0x00000003000085a7 */ /* 0x000ea400080010ff */
[----:B--2---:R-:W-:Y:S05]  /*24a0*/  @P0 EXIT ;  /* 0x000000000000094d */ /* 0x004fea0003800000 */
[----:B------:R-:W-:Y:S05]  /*24b0*/  BRA `(.L_x_39) ;  /* 0xfffffffc00ec7947 */ /* 0x000fea000383ffff */
.L_x_17:
[----:B------:R-:W-:-:S04]  /*24c0*/  UISETP.NE.AND UP1, UPT, UR37, URZ, UPT ;  /* 0x000000ff2500728c */ /* 0x000fc8000bf25270 */
[----:B------:R-:W-:-:S09]  /*24d0*/  UISETP.NE.OR UP1, UPT, UR8, 0x1, UP1 ;  /* 0x000000010800788c */ /* 0x000fd20008f25670 */
[----:B------:R-:W-:Y:S05]  /*24e0*/  BRA.U UP1, `(.L_x_40) ;  /* 0x0000000501487547 */ /* 0x000fea000b800000 */
[----:B------:R-:W-:Y:S01]  /*24f0*/  ISETP.NE.AND P2, PT, R2, RZ, PT ;  /* 0x000000ff0200720c */ /* 0x000fe20003f45270 */
[----:B------:R-:W-:Y:S01]  /*2500*/  IMAD.MOV.U32 R12, RZ, RZ, 0x1 ;  /* 0x00000001ff0c7424 */ /* 0x000fe200078e00ff */
[----:B------:R-:W-:Y:S02]  /*2510*/  CS2R R10, SRZ ;  /* 0x00000000000a7805 */ /* 0x000fe4000001ff00 */
[----:B------:R-:W-:Y:S01]  /*2520*/  CS2R R8, SRZ ;  /* 0x0000000000087805 */ /* 0x000fe2000001ff00 */
[----:B------:R-:W-:Y:S01]  /*2530*/  UMOV UR4, 0x400 ;  /* 0x0000040000047882 */ /* 0x000fe20000000000 */
[----:B------:R-:W-:Y:S01]  /*2540*/  UMOV UR6, URZ ;  /* 0x000000ff00067c82 */ /* 0x000fe20008000000 */
[----:B------:R-:W-:-:S12]  /*2550*/  ULEA UR37, UR37, UR4, 0x18 ;  /* 0x0000000425257291 */ /* 0x000fd8000f8ec0ff */
.L_x_44:
[----:B------:R-:W-:Y:S02]  /*2560*/  LEA R0, R8, UR37, 0x3 ;  /* 0x0000002508007c11 */ /* 0x000fe4000f8e18ff */
[----:B------:R-:W-:-:S03]  /*2570*/  SHF.L.U32 R5, R9, 0x1f, RZ ;  /* 0x0000001f09057819 */ /* 0x000fc600000006ff */
[----:B------:R-:W-:Y:S01]  /*2580*/  VIADD R4, R0, 0xe0 ;  /* 0x000000e000047836 */ /* 0x000fe20000000000 */
[----:B------:R-:W1:Y:S02]  /*2590*/  SYNCS.PHASECHK.TRANS64.TRYWAIT P0, [R0+URZ+0xd0], R5 ;  /* 0x0000d005000075a7 */ /* 0x000e6400080011ff */
[----:B-1----:R-:W-:Y:S05]  /*25a0*/  @!P0 BRA `(.L_x_41) ;  /* 0x0000005c005c8947 */ /* 0x002fea0003800000 */
.L_x_116:
[----:B------:R-:W-:Y:S01]  /*25b0*/  ULEA UR5, UR6, UR37, 0x3 ;  /* 0x0000002506057291 */ /* 0x000fe2000f8e18ff */
[----:B------:R-:W-:Y:S02]  /*25c0*/  PRMT R4, RZ, 0x654, R4 ;  /* 0x00000654ff047816 */ /* 0x000fe40000000004 */
[----:B-1----:R-:W-:Y:S01]  /*25d0*/  SHF.L.U32 R5, R12, 0x1f, RZ ;  /* 0x0000001f0c057819 */ /* 0x002fe200000006ff */
[----:B------:R-:W-:Y:S01]  /*25e0*/  UIADD3 UR4, UPT, UPT, UR5, 0x70, URZ ;  /* 0x0000007005047890 */ /* 0x000fe2000fffe0ff */
[----:B------:R1:W-:Y:S05]  /*25f0*/  SYNCS.ARRIVE.TRANS64.RED.A1T0 RZ, [R4+URZ], RZ ;  /* 0x000000ff04ff79a7 */ /* 0x0003ea00081004ff */
[----:B------:R-:W-:Y:S01]  /*2600*/  IMAD.U32 R7, RZ, RZ, UR4 ;  /* 0x00000004ff077e24 */ /* 0x000fe2000f8e00ff */
[----:B------:R-:W2:Y:S04]  /*2610*/  SYNCS.PHASECHK.TRANS64.TRYWAIT P0, [UR5+0x80], R5 ;  /* 0x00008005ff0075a7 */ /* 0x000ea80008001105 */
[----:B------:R-:W-:Y:S01]  /*2620*/  PRMT R6, R2, 0x654, R7 ;  /* 0x0000065402067816 */ /* 0x000fe20000000007 */
[----:B-1----:R-:W-:Y:S01]  /*2630*/  @!P2 IMAD.MOV.U32 R4, RZ, RZ, 0x10 ;  /* 0x00000010ff04a424 */ /* 0x002fe200078e00ff */
[----:B--2---:R-:W-:Y:S06]  /*2640*/  @!P0 BRA `(.L_x_42) ;  /* 0x0000005c00488947 */ /* 0x004fec0003800000 */
.L_x_118:
[----:B------:R-:W-:Y:S01]  /*2650*/  ULEA UR4, UR6, UR37, 0x4 ;  /* 0x0000002506047291 */ /* 0x000fe2000f8e20ff */
[----:B------:R-:W-:Y:S01]  /*2660*/  SEL R3, R6, R3, !P2 ;  /* 0x0000000306037207 */ /* 0x000fe20005000000 */
[----:B------:R-:W-:Y:S01]  /*2670*/  UIADD3 UR5, UPT, UPT, UR5, 0x70, URZ ;  /* 0x0000007005057890 */ /* 0x000fe2000fffe0ff */
[----:B-1----:R-:W-:Y:S01]  /*2680*/  LEA R0, R11, UR37, 0x3 ;  /* 0x000000250b007c11 */ /* 0x002fe2000f8e18ff */
[----:B------:R-:W-:Y:S01]  /*2690*/  UIADD3 UR4, UPT, UPT, UR4, 0x100, URZ ;  /* 0x0000010004047890 */ /* 0x000fe2000fffe0ff */
[----:B------:R-:W-:Y:S01]  /*26a0*/  SHF.L.U32 R5, R10, 0x1f, RZ ;  /* 0x0000001f0a057819 */ /* 0x000fe200000006ff */
[----:B------:R1:W-:Y:S01]  /*26b0*/  @!P2 SYNCS.ARRIVE.TRANS64.RED RZ, [R3+URZ], R4 ;  /* 0x0000000403ffa9a7 */ /* 0x0003e200080004ff */
[----:B------:R-:W-:Y:S01]  /*26c0*/  UIADD3 UR6, UPT, UPT, UR6, 0x1, URZ ;  /* 0x0000000106067890 */ /* 0x000fe2000fffe0ff */
[----:B------:R-:W-:-:S03]  /*26d0*/  VIADD R8, R8, 0x1 ;  /* 0x0000000108087836 */ /* 0x000fc60000000000 */
[----:B------:R-:W-:Y:S02]  /*26e0*/  UISETP.NE.AND UP0, UPT, UR6, 0x2, UPT ;  /* 0x000000020600788c */ /* 0x000fe4000bf05270 */
[----:B------:R-:W-:Y:S06]  /*26f0*/  UGETNEXTWORKID.BROADCAST [UR4], [UR5] ;  /* 0x00000000040073ca */ /* 0x000fec0008000100 */
[----:B------:R-:W-:Y:S01]  /*2700*/  USEL UR4, URZ, 0x1, UP0 ;  /* 0x00000001ff047887 */ /* 0x000fe20008000000 */
[----:B------:R-:W-:Y:S01]  /*2710*/  ISETP.NE.AND P0, PT, R8, 0x2, PT ;  /* 0x000000020800780c */ /* 0x000fe20003f05270 */
[----:B------:R-:W-:Y:S01]  /*2720*/  USEL UR6, UR6, URZ, UP0 ;  /* 0x000000ff06067287 */ /* 0x000fe20008000000 */
[----:B------:R-:W2:Y:S03]  /*2730*/  SYNCS.PHASECHK.TRANS64.TRYWAIT P1, [R0+URZ+0x70], R5 ;  /* 0x00007005000075a7 */ /* 0x000ea600080211ff */
[----:B------:R-:W-:Y:S01]  /*2740*/  LOP3.LUT R12, R12, UR4, RZ, 0x3c, !PT ;  /* 0x000000040c0c7c12 */ /* 0x000fe2000f8e3cff */
[----:B-12---:R-:W-:Y:S07]  /*2750*/  @!P1 BRA `(.L_x_43) ;  /* 0x0000005c001c9947 */ /* 0x006fee0003800000 */
.L_x_119:
[C---:B------:R-:W-:Y:S01]  /*2760*/  LEA R4, R11.reuse, UR37, 0x4 ;  /* 0x000000250b047c11 */ /* 0x040fe2000f8e20ff */
[----:B-1----:R-:W-:Y:S01]  /*2770*/  VIADD R0, R0, 0x80 ;  /* 0x0000008000007836 */ /* 0x002fe20000000000 */
[----:B------:R-:W-:Y:S01]  /*2780*/  SEL R8, R8, RZ, P0 ;  /* 0x000000ff08087207 */ /* 0x000fe20000000000 */
[----:B------:R-:W-:-:S03]  /*2790*/  VIADD R11, R11, 0x1 ;  /* 0x000000010b0b7836 */ /* 0x000fc60000000000 */
[----:B------:R-:W1:Y:S01]  /*27a0*/  LDS.128 R4, [R4+0x100] ;  /* 0x0001000004047984 */ /* 0x000e620000000c00 */
[----:B------:R-:W-:Y:S02]  /*27b0*/  PRMT R0, RZ, 0x654, R0 ;  /* 0x00000654ff007816 */ /* 0x000fe40000000000 */
[C---:B------:R-:W-:Y:S01]  /*27c0*/  ISETP.NE.AND P1, PT, R11.reuse, 0x2, PT ;  /* 0x000000020b00780c */ /* 0x040fe20003f25270 */
[----:B------:R-:W-:Y:S01]  /*27d0*/  @!PT LDS RZ, [RZ] ;  /* 0x00000000fffff984 */ /* 0x000fe20000000800 */
[----:B------:R-:W-:Y:S01]  /*27e0*/  @!PT LDS RZ, [RZ] ;  /* 0x00000000fffff984 */ /* 0x000fe20000000800 */
[----:B------:R-:W-:Y:S01]  /*27f0*/  @!PT LDS RZ, [RZ] ;  /* 0x00000000fffff984 */ /* 0x000fe20000000800 */
[----:B------:R-:W-:Y:S01]  /*2800*/  @!PT LDS RZ, [RZ] ;  /* 0x00000000fffff984 */ /* 0x000fe20000000800 */
[----:B------:R2:W-:Y:S06]  /*2810*/  MEMBAR.ALL.CTA ;  /* 0x0000000000007992 */ /* 0x0005ec0000008000 */
[----:B--2---:R-:W2:Y:S01]  /*2820*/  FENCE.VIEW.ASYNC.S ;  /* 0x00000000000073c6 */ /* 0x004ea20000000000 */
[----:B------:R-:W-:Y:S01]  /*2830*/  SEL R11, R11, RZ, P1 ;  /* 0x000000ff0b0b7207 */ /* 0x000fe20000800000 */
[----:B--2---:R2:W-:Y:S01]  /*2840*/  SYNCS.ARRIVE.TRANS64.RED.A1T0 RZ, [R0+URZ], RZ ;  /* 0x000000ff00ff79a7 */ /* 0x0045e200081004ff */
[----:B-1----:R-:W-:-:S02]  /*2850*/  LOP3.LUT P3, RZ, R6, 0x1, RZ, 0xc0, !PT ;  /* 0x0000000106ff7812 */ /* 0x002fc4000786c0ff */
[----:B------:R-:W-:-:S04]  /*2860*/  SEL R5, RZ, 0x1, P1 ;  /* 0x00000001ff057807 */ /* 0x000fc80000800000 */
[----:B------:R-:W-:Y:S02]  /*2870*/  LOP3.LUT R10, R10, R5, RZ, 0x3c, !PT ;  /* 0x000000050a0a7212 */ /* 0x000fe400078e3cff */
[----:B--2---:R-:W-:-:S04]  /*2880*/  SEL R0, RZ, 0x1, P0 ;  /* 0x00000001ff007807 */ /* 0x004fc80000000000 */
[----:B------:R-:W-:Y:S01]  /*2890*/  LOP3.LUT R9, R9, R0, RZ, 0x3c, !PT ;  /* 0x0000000009097212 */ /* 0x000fe200078e3cff */
[----:B------:R-:W-:Y:S06]  /*28a0*/  @P3 BRA `(.L_x_44) ;  /* 0xfffffffc002c3947 */ /* 0x000fec000383ffff */
[----:B------:R-:W-:Y:S01]  /*28b0*/  ULEA UR5, UR6, UR37, 0x3 ;  /* 0x0000002506057291 */ /* 0x000fe2000f8e18ff */
[----:B------:R-:W-:-:S08]  /*28c0*/  SHF.L.U32 R3, R12, 0x1f, RZ ;  /* 0x0000001f0c037819 */ /* 0x000fd000000006ff */
[----:B------:R-:W1:Y:S02]  /*28d0*/  SYNCS.PHASECHK.TRANS64 P0, [UR5+0x80], R3 ;  /* 0x00008003ff0075a7 */ /* 0x000e640008001005 */
[----:B-1----:R-:W-:Y:S05]  /*28e0*/  @P0 BRA `(.L_x_45) ;  /* 0x0000000000080947 */ /* 0x002fea0003800000 */
[----:B------:R-:W1:Y:S02]  /*28f0*/  SYNCS.PHASECHK.TRANS64.TRYWAIT P0, [UR5+0x80], R3 ;  /* 0x00008003ff0075a7 */ /* 0x000e640008001105 */
[----:B-1----:R-:W-:Y:S05]  /*2900*/  @!P0 BRA `(.L_x_46) ;  /* 0x0000005800c48947 */ /* 0x002fea0003800000 */
.L_x_45:
[----:B------:R-:W-:-:S04]  /*2910*/  UIADD3 UR4, UPT, UPT, UR6, 0x1, URZ ;  /* 0x0000000106047890 */ /* 0x000fc8000fffe0ff */
[----:B------:R-:W-:-:S04]  /*2920*/  UISETP.NE.AND UP0, UPT, UR4, 0x2, UPT ;  /* 0x000000020400788c */ /* 0x000fc8000bf05270 */
[----:B------:R-:W-:Y:S02]  /*2930*/  USEL UR7, URZ, 0x1, UP0 ;  /* 0x00000001ff077887 */ /* 0x000fe40008000000 */
[----:B------:R-:W-:-:S04]  /*2940*/  USEL UR4, UR4, URZ, UP0 ;  /* 0x000000ff04047287 */ /* 0x000fc80008000000 */
[----:B------:R-:W-:Y:S01]  /*2950*/  ULEA UR4, UR4, UR37, 0x3 ;  /* 0x0000002504047291 */ /* 0x000fe2000f8e18ff */
[----:B-1----:R-:W-:-:S04]  /*2960*/  LOP3.LUT R3, R12, UR7, RZ, 0x3c, !PT ;  /* 0x000000070c037c12 */ /* 0x002fc8000f8e3cff */
[----:B------:R-:W-:-:S04]  /*2970*/  SHF.L.U32 R0, R3, 0x1f, RZ ;  /* 0x0000001f03007819 */ /* 0x000fc800000006ff */
[----:B------:R-:W1:Y:S02]  /*2980*/  SYNCS.PHASECHK.TRANS64 P0, [UR4+0x80], R0 ;  /* 0x00008000ff0075a7 */ /* 0x000e640008001004 */
[----:B-1----:R-:W-:Y:S05]  /*2990*/  @P0 EXIT ;  /* 0x000000000000094d */ /* 0x002fea0003800000 */
[----:B------:R-:W-:Y:S02]  /*29a0*/  SHF.L.U32 R3, R3, 0x1f, RZ ;  /* 0x0000001f03037819 */ /* 0x000fe400000006ff */
[----:B------:R-:W-:-:S07]  /*29b0*/  MOV R0, UR4 ;  /* 0x0000000400007c02 */ /* 0x000fce0008000f00 */
.L_x_47:
[----:B-1----:R1:W2:Y:S02]  /*29c0*/  SYNCS.PHASECHK.TRANS64.TRYWAIT P0, [R0+URZ+0x80], R3 ;  /* 0x00008003000075a7 */ /* 0x0022a400080011ff */
[----:B--2---:R-:W-:Y:S05]  /*29d0*/  @!P0 NANOSLEEP.SYNCS 0x989680 ;  /* 0x009896800000895d */ /* 0x004fea0003900000 */
[----:B------:R-:W2:Y:S02]  /*29e0*/  @!P0 SYNCS.PHASECHK.TRANS64 P0, [R0+URZ+0x80], R3 ;  /* 0x00008003000085a7 */ /* 0x000ea400080010ff */
[----:B--2---:R-:W-:Y:S05]  /*29f0*/  @P0 EXIT ;  /* 0x000000000000094d */ /* 0x004fea0003800000 */
[----:B------:R-:W-:Y:S05]  /*2a00*/  BRA `(.L_x_47) ;  /* 0xfffffffc00ec7947 */ /* 0x000fea000383ffff */
.L_x_40:
[----:B------:R-:W-:-:S09]  /*2a10*/  UISETP.NE.AND UP1, UPT, UR8, URZ, UPT ;  /* 0x000000ff0800728c */ /* 0x000fd2000bf25270 */
[----:B------:R-:W-:Y:S05]  /*2a20*/  BRA.U UP1, `(.L_x_48) ;  /* 0x0000000d01607547 */ /* 0x000fea000b800000 */
[----:B------:R-:W-:Y:S01]  /*2a30*/  UMOV UR4, 0x40 ;  /* 0x0000004000047882 */ /* 0x000fe20000000000 */
[----:B------:R-:W-:Y:S01]  /*2a40*/  NOP ;  /* 0x0000000000007918 */ /* 0x000fe20000000000 */
[----:B------:R-:W-:Y:S01]  /*2a50*/  ULEA UR4, UR37, UR4, 0x18 ;  /* 0x0000000425047291 */ /* 0x000fe2000f8ec0ff */
[----:B------:R-:W-:Y:S02]  /*2a60*/  UMOV UR5, 0x400 ;  /* 0x0000040000057882 */ /* 0x000fe40000000000 */
[----:B------:R-:W-:-:S06]  /*2a70*/  ULEA UR37, UR37, UR5, 0x18 ;  /* 0x0000000525257291 */ /* 0x000fcc000f8ec0ff */
[----:B------:R-:W1:Y:S02]  /*2a80*/  LDS.U8 R0, [UR4+0x1c] ;  /* 0x00001c04ff007984 */ /* 0x000e640008000000 */
[----:B-1----:R-:W-:-:S13]  /*2a90*/  ISETP.NE.AND P0, PT, R0, RZ, PT ;  /* 0x000000ff0000720c */ /* 0x002fda0003f05270 */
[----:B------:R-:W-:Y:S05]  /*2aa0*/  @P0 BRA `(.L_x_49) ;  /* 0x0000000000580947 */ /* 0x000fea0003800000 */
[----:B------:R-:W-:-:S13]  /*2ab0*/  ELECT P0, URZ, PT ;  /* 0x0000000000ff782f */ /* 0x000fda0003800000 */
[----:B------:R-:W-:Y:S05]  /*2ac0*/  @!P0 BRA `(.L_x_50) ;  /* 0x0000000000608947 */ /* 0x000fea0003800000 */
[----:B------:R-:W-:Y:S01]  /*2ad0*/  UMOV UR5, 0x10 ;  /* 0x0000001000057882 */ /* 0x000fe20000000000 */
[----:B------:R-:W-:Y:S01]  /*2ae0*/  HFMA2 R0, -RZ, RZ, 0, 5.9604644775390625e-08 ;  /* 0x00000001ff007431 */ /* 0x000fe200000001ff */
[----:B------:R-:W-:-:S03]  /*2af0*/  MOV R2, 0xffff ;  /* 0x0000ffff00027802 */ /* 0x000fc60000000f00 */
[----:B------:R-:W-:Y:S04]  /*2b00*/  DEPBAR.LE SB1, 0x36 ;  /* 0x00009d800000791a */ /* 0x000fe80000000000 */
[----:B------:R-:W1:Y:S02]  /*2b10*/  UTCATOMSWS.FIND_AND_SET.ALIGN UP0, UR5, UR5 ;  /* 0x00000005000575e3 */ /* 0x000e640008000800 */
[----:B-1----:R-:W-:Y:S01]  /*2b20*/  MOV R3, UR5 ;  /* 0x0000000500037c02 */ /* 0x002fe20008000f00 */
[----:B------:R-:W-:Y:S06]  /*2b30*/  BRA.U UP0, `(.L_x_51) ;  /* 0x0000000100187547 */ /* 0x000fec000b800000 */
.L_x_52:
[----:B------:R-:W-:Y:S05]  /*2b40*/  NANOSLEEP 0x64 ;  /* 0x000000640000795d */ /* 0x000fea0003800000 */
[----:B------:R-:W-:-:S05]  /*2b50*/  UMOV UR5, 0x10 ;  /* 0x0000001000057882 */ /* 0x000fca0000000000 */
[----:B------:R-:W-:Y:S04]  /*2b60*/  DEPBAR.LE SB1, 0x36 ;  /* 0x00009d800000791a */ /* 0x000fe80000000000 */
[----:B------:R-:W1:Y:S02]  /*2b70*/  UTCATOMSWS.FIND_AND_SET.ALIGN UP0, UR5, UR5 ;  /* 0x00000005000575e3 */ /* 0x000e640008000800 */
[----:B-1----:R-:W-:Y:S01]  /*2b80*/  MOV R3, UR5 ;  /* 0x0000000500037c02 */ /* 0x002fe20008000f00 */
[----:B------:R-:W-:Y:S05]  /*2b90*/  BRA.U !UP0, `(.L_x_52) ;  /* 0xfffffffd08e87547 */ /* 0x000fea000b83ffff */
.L_x_51:
[-C--:B------:R-:W-:Y:S02]  /*2ba0*/  SHF.L.U32 R2, R2, R3.reuse, RZ ;  /* 0x0000000302027219 */ /* 0x080fe400000006ff */
[----:B------:R-:W-:Y:S01]  /*2bb0*/  SHF.L.U32 R0, R0, R3, RZ ;  /* 0x0000000300007219 */ /* 0x000fe200000006ff */
[----:B------:R-:W-:Y:S02]  /*2bc0*/  IMAD.SHL.U32 R3, R3, 0x20, RZ ;  /* 0x0000002003037824 */ /* 0x000fe400078e00ff */
[----:B------:R1:W-:Y:S04]  /*2bd0*/  ATOMS.OR RZ, [UR4+0x14], R2 ;  /* 0x00001402ffff798c */ /* 0x0003e8000b000004 */
[----:B------:R1:W-:Y:S04]  /*2be0*/  ATOMS.OR RZ, [UR4+0x18], R0 ;  /* 0x00001800ffff798c */ /* 0x0003e8000b000004 */
[----:B------:R1:W-:Y:S01]  /*2bf0*/  STS [UR37+0x120], R3 ;  /* 0x00012003ff007988 */ /* 0x0003e20008000825 */
[----:B------:R-:W-:Y:S05]  /*2c00*/  BRA `(.L_x_50) ;  /* 0x0000000000107947 */ /* 0x000fea0003800000 */
.L_x_49:
[----:B------:R-:W-:Y:S02]  /*2c10*/  MOV R0, 0xffffffff ;  /* 0xffffffff00007802 */ /* 0x000fe40000000f00 */
[----:B------:R-:W-:-:S03]  /*2c20*/  MOV R2, 0x2c50 ;  /* 0x00002c5000027802 */ /* 0x000fc60000000f00 */
[----:B------:R1:W-:Y:S04]  /*2c30*/  STS [UR37+0x120], R0 ;  /* 0x00012000ff007988 */ /* 0x0003e80008000825 */
[----:B-1-3-5:R-:W-:Y:S05]  /*2c40*/  CALL.REL.NOINC `($__internal_1_$__cuda_sm10x_tcgen05_guardrail_trap_phase_invalid_during_alloc) ;  /* 0x0000005c00807944 */ /* 0x02afea0003c00000 */
.L_x_50:
[----:B------:R-:W-:Y:S05]  /*2c50*/  WARPSYNC.ALL ;  /* 0x0000000000007948 */ /* 0x000fea0003800000 */
[----:B------:R-:W2:Y:S01]  /*2c60*/  S2UR UR6, SR_CgaCtaId ;  /* 0x00000000000679c3 */ /* 0x000ea20000008800 */
[----:B------:R-:W-:Y:S01]  /*2c70*/  UMOV UR4, 0x400 ;  /* 0x0000040000047882 */ /* 0x000fe20000000000 */
[----:B------:R-:W-:-:S06]  /*2c80*/  NOP ;  /* 0x0000000000007918 */ /* 0x000fcc0000000000 */
[----:B------:R-:W-:Y:S06]  /*2c90*/  BAR.ARV 0x6, 0xa0 ;  /* 0x0182800000007b1d */ /* 0x000fec0000002000 */
[----:B------:R-:W4:Y:S01]  /*2ca0*/  LDCU UR7, c[0x0][0x38c] ;  /* 0x00007180ff0777ac */ /* 0x000f220008000800 */
[----:B------:R-:W-:Y:S01]  /*2cb0*/  IMAD.MOV.U32 R11, RZ, RZ, 0x1 ;  /* 0x00000001ff0b7424 */ /* 0x000fe200078e00ff */
[----:B------:R-:W-:Y:S01]  /*2cc0*/  CS2R R8, SRZ ;  /* 0x0000000000087805 */ /* 0x000fe2000001ff00 */
[----:B------:R-:W-:Y:S01]  /*2cd0*/  IMAD.MOV.U32 R10, RZ, RZ, RZ ;  /* 0x000000ffff0a7224 */ /* 0x000fe200078e00ff */
[----:B------:R-:W-:Y:S01]  /*2ce0*/  UMOV UR18, URZ ;  /* 0x000000ff00127c82 */ /* 0x000fe20008000000 */
[----:B------:R-:W-:Y:S01]  /*2cf0*/  UMOV UR17, URZ ;  /* 0x000000ff00117c82 */ /* 0x000fe20008000000 */
[----:B------:R-:W-:Y:S01]  /*2d00*/  UMOV UR20, 0x0 ;  /* 0x0000000000147882 */ /* 0x000fe20000000000 */
[----:B------:R-:W-:Y:S01]  /*2d10*/  UMOV UR21, 0x8200490 ;  /* 0x0820049000157882 */ /* 0x000fe20000000000 */
[----:B--2---:R-:W-:Y:S01]  /*2d20*/  ULEA UR6, UR6, UR4, 0x18 ;  /* 0x0000000406067291 */ /* 0x004fe2000f8ec0ff */
[----:B------:R-:W2:Y:S03]  /*2d30*/  LDCU UR4, c[0x0][0x38c] ;  /* 0x00007180ff0477ac */ /* 0x000ea60008000800 */
[----:B------:R-:W-:-:S02]  /*2d40*/  UIADD3 UR11, UPT, UPT, UR6, 0x8400, URZ ;  /* 0x00008400060b7890 */ /* 0x000fc4000fffe0ff */
[----:B----4-:R-:W-:-:S03]  /*2d50*/  UIADD3 UR7, UPT, UPT, UR7, 0x1f, URZ ;  /* 0x0000001f07077890 */ /* 0x010fc6000fffe0ff */
[----:B-1----:R-:W1:Y:S01]  /*2d60*/  LDS R0, [UR6+0x120] ;  /* 0x00012006ff007984 */ /* 0x002e620008000800 */
[----:B------:R-:W-:Y:S02]  /*2d70*/  UIADD3 UR12, UPT, UPT, UR6, 0xc400, URZ ;  /* 0x0000c400060c7890 */ /* 0x000fe4000fffe0ff */
[----:B------:R-:W-:Y:S02]  /*2d80*/  USHF.R.S32.HI UR5, URZ, 0x1f, UR7 ;  /* 0x0000001fff057899 */ /* 0x000fe40008011407 */
[----:B------:R-:W-:Y:S02]  /*2d90*/  USHF.R.U32.HI UR11, URZ, 0x4, UR11 ;  /* 0x00000004ff0b7899 */ /* 0x000fe4000801160b */
[----:B------:R-:W-:Y:S02]  /*2da0*/  ULEA.HI UR5, UR5, UR7, URZ, 0x5 ;  /* 0x0000000705057291 */ /* 0x000fe4000f8f28ff */
[----:B------:R-:W-:Y:S02]  /*2db0*/  USHF.R.U32.HI UR12, URZ, 0x4, UR12 ;  /* 0x00000004ff0c7899 */ /* 0x000fe4000801160c */
[----:B------:R-:W-:-:S02]  /*2dc0*/  USHF.R.S32.HI UR5, URZ, 0x5, UR5 ;  /* 0x00000005ff057899 */ /* 0x000fc40008011405 */
[----:B------:R-:W-:Y:S02]  /*2dd0*/  ULOP3.LUT UR11, UR11, 0x3fff, URZ, 0xc0, !UPT ;  /* 0x00003fff0b0b7892 */ /* 0x000fe4000f8ec0ff */
[----:B------:R-:W-:Y:S02]  /*2de0*/  UISETP.LT.AND UP0, UPT, UR5, 0x1, UPT ;  /* 0x000000010500788c */ /* 0x000fe4000bf01270 */
[----:B------:R-:W-:Y:S02]  /*2df0*/  ULOP3.LUT UR12, UR12, 0x3fff, URZ, 0xc0, !UPT ;  /* 0x00003fff0c0c7892 */ /* 0x000fe4000f8ec0ff */
[----:B------:R-:W-:Y:S02]  /*2e00*/  USEL UR10, UR5, 0x1, !UP0 ;  /* 0x00000001050a7887 */ /* 0x000fe4000c000000 */
[----:B------:R-:W-:Y:S02]  /*2e10*/  ULOP3.LUT UR11, UR11, 0x10000, URZ, 0xfc, !UPT ;  /* 0x000100000b0b7892 */ /* 0x000fe4000f8efcff */
[----:B------:R-:W-:-:S02]  /*2e20*/  ULOP3.LUT UR12, UR12, 0x10000, URZ, 0xfc, !UPT ;  /* 0x000100000c0c7892 */ /* 0x000fc4000f8efcff */
[----:B------:R-:W-:Y:S02]  /*2e30*/  UIADD3 UR10, UPT, UPT, -UR10, URZ, URZ ;  /* 0x000000ff0a0a7290 */ /* 0x000fe4000fffe1ff */
[----:B--2---:R-:W-:Y:S01]  /*2e40*/  UISETP.GE.AND UP3, UPT, UR4, 0x1, UPT ;  /* 0x000000010400788c */ /* 0x004fe2000bf66270 */
[----:B-1----:R-:W-:-:S15]  /*2e50*/  R2UR UR19, R0 ;  /* 0x00000000001372ca */ /* 0x002fde00000e0000 */
.L_x_59:
[----:B------:R-:W-:Y:S02]  /*2e60*/  LEA R0, R10, UR6, 0x3 ;  /* 0x000000060a007c11 */ /* 0x000fe4000f8e18ff */
[----:B------:R-:W-:Y:S02]  /*2e70*/  SHF.L.U32 R5, R9, 0x1f, RZ ;  /* 0x0000001f09057819 */ /* 0x000fe400000006ff */
[----:B------:R-:W-:Y:S01]  /*2e80*/  PLOP3.LUT P0, PT, PT, PT, UP3, 0x80, 0x8 ;  /* 0x000000000008781c */ /* 0x000fe20003f0f038 */
[----:B------:R-:W-:Y:S01]  /*2e90*/  VIADD R3, R0, 0x80 ;  /* 0x0000008000037836 */ /* 0x000fe20000000000 */
[----:B-1----:R-:W1:Y:S02]  /*2ea0*/  SYNCS.PHASECHK.TRANS64.TRYWAIT P1, [R0+URZ+0x70], R5 ;  /* 0x00007005000075a7 */ /* 0x002e6400080211ff */
[----:B-1--4-:R-:W-:Y:S09]  /*2eb0*/  @!P1 BRA `(.L_x_53) ;  /* 0x0000005400709947 */ /* 0x012ff20003800000 */
.L_x_121:
[----:B------:R-:W-:Y:S01]  /*2ec0*/  LEA R4, R10, UR6, 0x4 ;  /* 0x000000060a047c11 */ /* 0x000fe2000f8e20ff */
[----:B------:R-:W-:Y:S01]  /*2ed0*/  @UP3 ULEA UR4, UR17, UR6, 0x3 ;  /* 0x0000000611043291 */ /* 0x000fe2000f8e18ff */
[----:B------:R-:W-:Y:S01]  /*2ee0*/  PLOP3.LUT P2, PT, PT, PT, PT, 0x80, 0x8 ;  /* 0x000000000008781c */ /* 0x000fe20003f4f070 */
[----:B------:R-:W-:Y:S01]  /*2ef0*/  ULEA UR9, UR18, UR6, 0x3 ;  /* 0x0000000612097291 */ /* 0x000fe2000f8e18ff */
[----:B------:R-:W-:Y:S02]  /*2f00*/  PRMT R3, RZ, 0x654, R3 ;  /* 0x00000654ff037816 */ /* 0x000fe40000000003 */
[----:B-1----:R-:W1:Y:S01]  /*2f10*/  LDS.128 R4, [R4+0x100] ;  /* 0x0001000004047984 */ /* 0x002e620000000c00 */
[----:B------:R-:W-:Y:S02]  /*2f20*/  @P0 SHF.L.U32 R2, R8, 0x1f, RZ ;  /* 0x0000001f08020819 */ /* 0x000fe400000006ff */
[----:B------:R-:W-:Y:S01]  /*2f30*/  SHF.L.U32 R0, R11, 0x1f, RZ ;  /* 0x0000001f0b007819 */ /* 0x000fe200000006ff */
[----:B------:R-:W-:Y:S01]  /*2f40*/  @!PT LDS RZ, [RZ] ;  /* 0x00000000fffff984 */ /* 0x000fe20000000800 */
[----:B------:R-:W-:Y:S01]  /*2f50*/  @!PT LDS RZ, [RZ] ;  /* 0x00000000fffff984 */ /* 0x000fe20000000800 */
[----:B------:R-:W-:Y:S01]  /*2f60*/  @!PT LDS RZ, [RZ] ;  /* 0x00000000fffff984 */ /* 0x000fe20000000800 */
[----:B------:R-:W-:Y:S01]  /*2f70*/  @!PT LDS RZ, [RZ] ;  /* 0x00000000fffff984 */ /* 0x000fe20000000800 */
[----:B------:R2:W-:Y:S06]  /*2f80*/  MEMBAR.ALL.CTA ;  /* 0x0000000000007992 */ /* 0x0005ec0000008000 */
[----:B--2---:R-:W2:Y:S02]  /*2f90*/  FENCE.VIEW.ASYNC.S ;  /* 0x00000000000073c6 */ /* 0x004ea40000000000 */
[----:B--2---:R2:W-:Y:S01]  /*2fa0*/  SYNCS.ARRIVE.TRANS64.RED.A1T0 RZ, [R3+URZ], RZ ;  /* 0x000000ff03ff79a7 */ /* 0x0045e200081004ff */
[----:B------:R2:W4:Y:S01]  /*2fb0*/  @P0 SYNCS.PHASECHK.TRANS64.TRYWAIT P2, [UR4], R2 ;  /* 0x00000002ff0005a7 */ /* 0x0005220008041104 */
[----:B-1----:R-:W-:Y:S01]  /*2fc0*/  LOP3.LUT P1, RZ, R6, 0x1, RZ, 0xc0, !PT ;  /* 0x0000000106ff7812 */ /* 0x002fe2000782c0ff */
[----:B------:R-:W1:Y:S02]  /*2fd0*/  SYNCS.PHASECHK.TRANS64.TRYWAIT P0, [UR9+0xb0], R0 ;  /* 0x0000b000ff0075a7 */ /* 0x000e640008001109 */
[----:B-12-4-:R-:W-:Y:S10]  /*2fe0*/  @!P0 BRA `(.L_x_54) ;  /* 0x0000005400388947 */ /* 0x016ff40003800000 */
.L_x_123:
[----:B------:R-:W-:Y:S01]  /*2ff0*/  IADD3 R10, PT, PT, R10, 0x1, RZ ;  /* 0x000000010a0a7810 */ /* 0x000fe20007ffe0ff */
[----:B------:R-:W-:Y:S06]  /*3000*/  BRA.U !UP3, `(.L_x_55) ;  /* 0x000000010b887547 */ /* 0x000fec000b800000 */
[----:B------:R-:W-:Y:S02]  /*3010*/  ULEA UR8, UR18, UR19, 0x7 ;  /* 0x0000001312087291 */ /* 0x000fe4000f8e38ff */
[----:B------:R-:W-:Y:S01]  /*3020*/  UPLOP3.LUT UP4, UPT, UPT, UPT, UPT, 0x40, 0x4 ;  /* 0x000000000004789c */ /* 0x000fe20003f8e870 */
[----:B------:R-:W-:Y:S01]  /*3030*/  UMOV UR16, UR10 ;  /* 0x0000000a00107c82 */ /* 0x000fe20008000000 */
[----:B------:R-:W-:Y:S01]  /*3040*/  UMOV UR15, UR5 ;  /* 0x00000005000f7c82 */ /* 0x000fe20008000000 */
[----:B------:R-:W-:-:S08]  /*3050*/  UMOV UR14, UR17 ;  /* 0x00000011000e7c82 */ /* 0x000fd00008000000 */
.L_x_58:
[----:B------:R-:W-:Y:S02]  /*3060*/  UIADD3 UR16, UPT, UPT, UR16, 0x1, URZ ;  /* 0x0000000110107890 */ /* 0x000fe4000fffe0ff */
[----:B--2---:R-:W-:Y:S02]  /*3070*/  ULEA UR7, UR14, UR6, 0x3 ;  /* 0x000000060e077291 */ /* 0x004fe4000f8e18ff */
[----:B------:R-:W-:Y:S01]  /*3080*/  UISETP.NE.AND UP0, UPT, UR16, URZ, UPT ;  /* 0x000000ff1000728c */ /* 0x000fe2000bf05270 */
[----:B----4-:R-:W-:Y:S10]  /*3090*/  @P2 BRA `(.L_x_56) ;  /* 0x00000000000c2947 */ /* 0x010ff40003800000 */
[----:B-1----:R-:W-:Y:S04]  /*30a0*/  SHF.L.U32 R3, R8, 0x1f, RZ ;  /* 0x0000001f08037819 */ /* 0x002fe800000006ff */
[----:B------:R-:W1:Y:S02]  /*30b0*/  SYNCS.PHASECHK.TRANS64.TRYWAIT P0, [UR7], R3 ;  /* 0x00000003ff0075a7 */ /* 0x000e640008001107 */
[----:B-1----:R-:W-:Y:S05]  /*30c0*/  @!P0 BRA `(.L_x_57) ;  /* 0x0000005400188947 */ /* 0x002fea0003800000 */
.L_x_56:
[----:B------:R-:W-:Y:S01]  /*30d0*/  UISETP.NE.AND UP1, UPT, UR15, 0x1, UPT ;  /* 0x000000010f00788c */ /* 0x000fe2000bf25270 */
[----:B------:R-:W-:Y:S01]  /*30e0*/  PLOP3.LUT P2, PT, PT, PT, PT, 0x80, 0x8 ;  /* 0x000000000008781c */ /* 0x000fe20003f4f070 */
[----:B------:R-:W-:Y:S02]  /*30f0*/  UIADD3 UR17, UPT, UPT, UR14, 0x1, URZ ;  /* 0x000000010e117890 */ /* 0x000fe4000fffe0ff */
[----:B------:R-:W-:Y:S02]  /*3100*/  ULEA UR22, UR14, UR12, 0x8 ;  /* 0x0000000c0e167291 */ /* 0x000fe4000f8e40ff */
[----:B------:R-:W-:Y:S01]  /*3110*/  UISETP.NE.AND UP2, UPT, UR17, 0x4, UPT ;  /* 0x000000041100788c */ /* 0x000fe2000bf45270 */
[----:B------:R-:W-:Y:S01]  /*3120*/  PLOP3.LUT P0, PT, PT, PT, UP1, 0x80, 0x8 ;  /* 0x000000000008781c */ /* 0x000fe20003f0f018 */
[----:B------:R-:W-:Y:S02]  /*3130*/  ULEA UR24, UR14, UR11, 0x8 ;  /* 0x0000000b0e187291 */ /* 0x000fe4000f8e40ff */
[----:B------:R-:W-:Y:S02]  /*3140*/  USEL UR13, URZ, 0x1, UP2 ;  /* 0x00000001ff0d7887 */ /* 0x000fe40009000000 */
[----:B------:R-:W-:Y:S02]  /*3150*/  USEL UR17, UR17, URZ, UP2 ;  /* 0x000000ff11117287 */ /* 0x000fe40009000000 */
[----:B------:R-:W-:Y:S02]  /*3160*/  UIADD3 UR7, UPT, UPT, UR7, 0x20, URZ ;  /* 0x0000002007077890 */ /* 0x000fe4000fffe0ff */
[----:B------:R-:W-:Y:S01]  /*3170*/  @UP1 ULEA UR4, UR17, UR6, 0x3 ;  /* 0x0000000611041291 */ /* 0x000fe2000f8e18ff */
[----:B------:R-:W-:Y:S01]  /*3180*/  LOP3.LUT R8, R8, UR13, RZ, 0x3c, !PT ;  /* 0x0000000d08087c12 */ /* 0x000fe2000f8e3cff */
[----:B------:R-:W-:Y:S01]  /*3190*/  UMOV UR23, 0xc0004010 ;  /* 0xc000401000177882 */ /* 0x000fe20000000000 */
[----:B------:R-:W-:Y:S01]  /*31a0*/  UMOV UR25, 0xc0004010 ;  /* 0xc000401000197882 */ /* 0x000fe20000000000 */
[----:B------:R-:W-:Y:S01]  /*31b0*/  UIADD3 UR15, UPT, UPT, UR15, -0x1, URZ ;  /* 0xffffffff0f0f7890 */ /* 0x000fe2000fffe0ff */
[----:B-1----:R-:W-:Y:S01]  /*31c0*/  @P0 SHF.L.U32 R0, R8, 0x1f, RZ ;  /* 0x0000001f08000819 */ /* 0x002fe200000006ff */
[----:B------:R-:W-:Y:S03]  /*31d0*/  UMOV UR14, UR17 ;  /* 0x00000011000e7c82 */ /* 0x000fe60008000000 */
[----:B------:R2:W4:Y:S01]  /*31e0*/  @P0 SYNCS.PHASECHK.TRANS64.TRYWAIT P2, [UR4], R0 ;  /* 0x00000000ff0005a7 */ /* 0x0005220008041104 */
[----:B------:R2:W-:Y:S01]  /*31f0*/  UTCQMMA gdesc[UR24], gdesc[UR22], tmem[UR8], tmem[UR20], idesc[UR21], UP4 ;  /* 0x00ff1416180075ea */ /* 0x0005e2000a000308 */
[----:B------:R-:W-:Y:S01]  /*3200*/  UPLOP3.LUT UP4, UPT, UPT, UPT, UPT, 0x80, 0x8 ;  /* 0x000000000008789c */ /* 0x000fe20003f8f070 */
[----:B------:R2:W-:Y:S01]  /*3210*/  UTCBAR [UR7], URZ ;  /* 0x000000ff070073e9 */ /* 0x0005e200080000ff */
[----:B------:R-:W-:Y:S09]  /*3220*/  BRA.U UP0, `(.L_x_58) ;  /* 0xfffffffd008c7547 */ /* 0x000ff2000b83ffff */
.L_x_55:
[----:B------:R-:W-:Y:S01]  /*3230*/  UIADD3 UR18, UPT, UPT, UR18, 0x1, URZ ;  /* 0x0000000112127890 */ /* 0x000fe2000fffe0ff */
[C---:B------:R-:W-:Y:S01]  /*3240*/  ISETP.NE.AND P0, PT, R10.reuse, 0x2, PT ;  /* 0x000000020a00780c */ /* 0x040fe20003f05270 */
[----:B------:R-:W-:Y:S02]  /*3250*/  UIADD3 UR9, UPT, UPT, UR9, 0x90, URZ ;  /* 0x0000009009097890 */ /* 0x000fe4000fffe0ff */
[----:B------:R-:W-:Y:S01]  /*3260*/  UISETP.NE.AND UP0, UPT, UR18, 0x4, UPT ;  /* 0x000000041200788c */ /* 0x000fe2000bf05270 */
[----:B-12---:R-:W-:Y:S02]  /*3270*/  SEL R0, RZ, 0x1, P0 ;  /* 0x00000001ff007807 */ /* 0x006fe40000000000 */
[----:B------:R-:W-:Y:S01]  /*3280*/  SEL R10, R10, RZ, P0 ;  /* 0x000000ff0a0a7207 */ /* 0x000fe20000000000 */
[----:B------:R-:W-:Y:S01]  /*3290*/  USEL UR4, URZ, 0x1, UP0 ;  /* 0x00000001ff047887 */ /* 0x000fe20008000000 */
[----:B------:R-:W-:Y:S01]  /*32a0*/  LOP3.LUT R9, R9, R0, RZ, 0x3c, !PT ;  /* 0x0000000009097212 */ /* 0x000fe200078e3cff */
[----:B------:R-:W-:Y:S01]  /*32b0*/  USEL UR18, UR18, URZ, UP0 ;  /* 0x000000ff12127287 */ /* 0x000fe20008000000 */
[----:B------:R1:W-:Y:S03]  /*32c0*/  UTCBAR [UR9], URZ ;  /* 0x000000ff090073e9 */ /* 0x0003e600080000ff */
[----:B------:R-:W-:Y:S01]  /*32d0*/  LOP3.LUT R11, R11, UR4, RZ, 0x3c, !PT ;  /* 0x000000040b0b7c12 */ /* 0x000fe2000f8e3cff */
[----:B------:R-:W-:Y:S07]  /*32e0*/  @P1 BRA `(.L_x_59) ;  /* 0xfffffff800dc1947 */ /* 0x000fee000383ffff */
[----:B------:R-:W2:Y:S01]  /*32f0*/  S2UR UR4, SR_CgaCtaId ;  /* 0x00000000000479c3 */ /* 0x000ea20000008800 */
[----:B------:R-:W-:Y:S01]  /*3300*/  ELECT P0, URZ, PT ;  /* 0x0000000000ff782f */ /* 0x000fe20003800000 */
[----:B------:R-:W-:Y:S01]  /*3310*/  IMAD.MOV.U32 R0, RZ, RZ, 0x1 ;  /* 0x00000001ff007424 */ /* 0x000fe200078e00ff */
[----:B------:R-:W-:Y:S01]  /*3320*/  UIADD3 UR6, UPT, UPT, UR6, 0xb0, URZ ;  /* 0x000000b006067890 */ /* 0x000fe2000fffe0ff */
[----:B------:R-:W-:Y:S01]  /*3330*/  SHF.L.U32 R3, R11, 0x1f, RZ ;  /* 0x0000001f0b037819 */ /* 0x000fe200000006ff */
[----:B------:R-:W-:-:S03]  /*3340*/  UMOV UR5, 0x40 ;  /* 0x0000004000057882 */ /* 0x000fc60000000000 */
[----:B------:R-:W-:Y:S01]  /*3350*/  UVIRTCOUNT.DEALLOC.SMPOOL 0x80 ;  /* 0x000000800000784c */ /* 0x000fe20000000000 */
[----:B--2---:R-:W-:Y:S02]  /*3360*/  ULEA UR4, UR4, UR5, 0x18 ;  /* 0x0000000504047291 */ /* 0x004fe4000f8ec0ff */
[----:B------:R-:W-:-:S07]  /*3370*/  ULEA UR5, UR18, UR6, 0x3 ;  /* 0x0000000612057291 */ /* 0x000fce000f8e18ff */
[----:B------:R2:W-:Y:S02]  /*3380*/  @P0 STS.U8 [UR4+0x1c], R0 ;  /* 0x00001c00ff000988 */ /* 0x0005e40008000004 */
[----:B------:R-:W3:Y:S02]  /*3390*/  SYNCS.PHASECHK.TRANS64.TRYWAIT P0, [UR5], R3 ;  /* 0x00000003ff0075a7 */ /* 0x000ee40008001105 */
[----:B--23--:R-:W-:Y:S05]  /*33a0*/  @!P0 BRA `(.L_x_60) ;  /* 0x0000005000788947 */ /* 0x00cfea0003800000 */
.L_x_126:
[----:B------:R-:W-:-:S04]  /*33b0*/  UIADD3 UR7, UPT, UPT, UR18, 0x1, URZ ;  /* 0x0000000112077890 */ /* 0x000fc8000fffe0ff */
[----:B------:R-:W-:-:S04]  /*33c0*/  UISETP.NE.AND UP0, UPT, UR7, 0x4, UPT ;  /* 0x000000040700788c */ /* 0x000fc8000bf05270 */
[----:B------:R-:W-:Y:S02]  /*33d0*/  USEL UR8, URZ, 0x1, UP0 ;  /* 0x00000001ff087887 */ /* 0x000fe40008000000 */
[----:B------:R-:W-:-:S04]  /*33e0*/  USEL UR7, UR7, URZ, UP0 ;  /* 0x000000ff07077287 */ /* 0x000fc80008000000 */
[----:B------:R-:W-:Y:S01]  /*33f0*/  ULEA UR5, UR7, UR6, 0x3 ;  /* 0x0000000607057291 */ /* 0x000fe2000f8e18ff */
[----:B------:R-:W-:-:S04]  /*3400*/  LOP3.LUT R2, R11, UR8, RZ, 0x3c, !PT ;  /* 0x000000080b027c12 */ /* 0x000fc8000f8e3cff */
[----:B--2---:R-:W-:-:S04]  /*3410*/  SHF.L.U32 R3, R2, 0x1f, RZ ;  /* 0x0000001f02037819 */ /* 0x004fc800000006ff */
[----:B------:R-:W2:Y:S02]  /*3420*/  SYNCS.PHASECHK.TRANS64.TRYWAIT P0, [UR5], R3 ;  /* 0x00000003ff0075a7 */ /* 0x000ea40008001105 */
[----:B--2---:R-:W-:Y:S05]  /*3430*/  @!P0 BRA `(.L_x_61) ;  /* 0x00000050006c8947 */ /* 0x004fea0003800000 */
.L_x_128:
        /* <DEDUP_REMOVED lines=9> */
.L_x_130:
[----:B------:R-:W-:-:S04]  /*34d0*/  UIADD3 UR7, UPT, UPT, UR7, 0x1, URZ ;  /* 0x0000000107077890 */ /* 0x000fc8000fffe0ff */
[----:B------:R-:W-:-:S04]  /*34e0*/  UISETP.NE.AND UP0, UPT, UR7, 0x4, UPT ;  /* 0x000000040700788c */ /* 0x000fc8000bf05270 */
[----:B------:R-:W-:Y:S02]  /*34f0*/  USEL UR5, URZ, 0x1, UP0 ;  /* 0x00000001ff057887 */ /* 0x000fe40008000000 */
[----:B------:R-:W-:-:S04]  /*3500*/  USEL UR7, UR7, URZ, UP0 ;  /* 0x000000ff07077287 */ /* 0x000fc80008000000 */
[----:B------:R-:W-:Y:S01]  /*3510*/  ULEA UR7, UR7, UR6, 0x3 ;  /* 0x0000000607077291 */ /* 0x000fe2000f8e18ff */
[----:B--2---:R-:W-:-:S04]  /*3520*/  LOP3.LUT R3, R2, UR5, RZ, 0x3c, !PT ;  /* 0x0000000502037c12 */ /* 0x004fc8000f8e3cff */
[----:B------:R-:W-:-:S04]  /*3530*/  SHF.L.U32 R3, R3, 0x1f, RZ ;  /* 0x0000001f03037819 */ /* 0x000fc800000006ff */
[----:B------:R-:W2:Y:S02]  /*3540*/  SYNCS.PHASECHK.TRANS64.TRYWAIT P0, [UR7], R3 ;  /* 0x00000003ff0075a7 */ /* 0x000ea40008001107 */
[----:B--2---:R-:W-:Y:S05]  /*3550*/  @!P0 BRA `(.L_x_63) ;  /* 0x0000005000548947 */ /* 0x004fea0003800000 */
.L_x_132:
[----:B------:R-:W-:Y:S01]  /*3560*/  NOP ;  /* 0x0000000000007918 */ /* 0x000fe20000000000 */
[----:B--2---:R-:W2:Y:S01]  /*3570*/  LDS R0, [UR4+0x14] ;  /* 0x00001404ff007984 */ /* 0x004ea20008000800 */
[----:B------:R-:W-:Y:S01]  /*3580*/  ULOP3.LUT UR6, UR19, 0xffff, URZ, 0xc0, !UPT ;  /* 0x0000ffff13067892 */ /* 0x000fe2000f8ec0ff */
[----:B------:R-:W-:Y:S01]  /*3590*/  UMOV UR8, 0xffff ;  /* 0x0000ffff00087882 */ /* 0x000fe20000000000 */
[----:B------:R-:W-:Y:S02]  /*35a0*/  UMOV UR5, 0x1 ;  /* 0x0000000100057882 */ /* 0x000fe40000000000 */
[----:B------:R-:W-:-:S04]  /*35b0*/  USHF.R.U32.HI UR6, URZ, 0x5, UR6 ;  /* 0x00000005ff067899 */ /* 0x000fc80008011606 */
[----:B------:R-:W-:Y:S02]  /*35c0*/  USHF.L.U32 UR8, UR8, UR6, URZ ;  /* 0x0000000608087299 */ /* 0x000fe400080006ff */
[----:B------:R-:W-:-:S04]  /*35d0*/  USHF.L.U32 UR5, UR5, UR6, URZ ;  /* 0x0000000605057299 */ /* 0x000fc800080006ff */
[----:B--2---:R-:W-:-:S04]  /*35e0*/  LOP3.LUT R0, R0, UR8, RZ, 0xc0, !PT ;  /* 0x0000000800007c12 */ /* 0x004fc8000f8ec0ff */
[----:B------:R-:W-:-:S13]  /*35f0*/  ISETP.NE.AND P0, PT, R0, UR8, PT ;  /* 0x0000000800007c0c */ /* 0x000fda000bf05270 */
[----:B------:R-:W-:Y:S05]  /*3600*/  @P0 BRA `(.L_x_64) ;  /* 0x0000000000580947 */ /* 0x000fea0003800000 */
[----:B------:R-:W2:Y:S02]  /*3610*/  LDS R0, [UR4+0x18] ;  /* 0x00001804ff007984 */ /* 0x000ea40008000800 */
[----:B--2---:R-:W-:-:S04]  /*3620*/  LOP3.LUT R0, R0, UR5, RZ, 0xc0, !PT ;  /* 0x0000000500007c12 */ /* 0x004fc8000f8ec0ff */
[----:B------:R-:W-:-:S13]  /*3630*/  ISETP.NE.AND P0, PT, R0, UR5, PT ;  /* 0x0000000500007c0c */ /* 0x000fda000bf05270 */
[----:B------:R-:W-:Y:S05]  /*3640*/  @P0 BRA `(.L_x_65) ;  /* 0x00000000003c0947 */ /* 0x000fea0003800000 */
[----:B------:R-:W2:Y:S01]  /*3650*/  S2R R2, SR_LANEID ;  /* 0x0000000000027919 */ /* 0x000ea20000000000 */
[----:B------:R-:W-:Y:S01]  /*3660*/  ULOP3.LUT UR8, URZ, UR8, URZ, 0x33, !UPT ;  /* 0x00000008ff087292 */ /* 0x000fe2000f8e33ff */
[----:B------:R-:W-:Y:S01]  /*3670*/  LOP3.LUT R4, RZ, UR5, RZ, 0x33, !PT ;  /* 0x00000005ff047c12 */ /* 0x000fe2000f8e33ff */
[----:B------:R-:W-:Y:S02]  /*3680*/  VOTEU.ANY UR7, UPT, PT ;  /* 0x0000000000077886 */ /* 0x000fe400038e0100 */
[----:B------:R-:W-:Y:S01]  /*3690*/  UFLO.U32 UR7, UR7 ;  /* 0x00000007000772bd */ /* 0x000fe200080e0000 */
[----:B------:R-:W3:Y:S01]  /*36a0*/  REDUX UR5, R4 ;  /* 0x00000000040573c4 */ /* 0x000ee20000000000 */
[----:B------:R-:W-:-:S06]  /*36b0*/  IMAD.U32 R0, RZ, RZ, UR8 ;  /* 0x00000008ff007e24 */ /* 0x000fcc000f8e00ff */
[----:B------:R1:W-:Y:S01]  /*36c0*/  UTCATOMSWS.AND URZ, UR8 ;  /* 0x0000000800ff79e3 */ /* 0x0003e20008000000 */
[----:B------:R-:W4:Y:S01]  /*36d0*/  REDUX UR6, R0 ;  /* 0x00000000000673c4 */ /* 0x000f220000000000 */
[----:B--2---:R-:W-:Y:S01]  /*36e0*/  ISETP.EQ.U32.AND P0, PT, R2, UR7, PT ;  /* 0x0000000702007c0c */ /* 0x004fe2000bf02070 */
[----:B---3--:R-:W-:Y:S01]  /*36f0*/  IMAD.U32 R2, RZ, RZ, UR5 ;  /* 0x00000005ff027e24 */ /* 0x008fe2000f8e00ff */
[----:B----4-:R-:W-:-:S11]  /*3700*/  MOV R3, UR6 ;  /* 0x0000000600037c02 */ /* 0x010fd60008000f00 */
[----:B------:R1:W-:Y:S04]  /*3710*/  @P0 ATOMS.AND RZ, [UR4+0x14], R3 ;  /* 0x00001403ffff098c */ /* 0x0003e8000a800004 */
[----:B------:R1:W-:Y:S01]  /*3720*/  @P0 ATOMS.AND RZ, [UR4+0x18], R2 ;  /* 0x00001802ffff098c */ /* 0x0003e2000a800004 */
[----:B------:R-:W-:Y:S05]  /*3730*/  BRA `(.L_x_66) ;  /* 0x0000000000147947 */ /* 0x000fea0003800000 */
.L_x_65:
[----:B------:R-:W-:Y:S02]  /*3740*/  MOV R2, 0x3760 ;  /* 0x0000376000027802 */ /* 0x000fe40000000f00 */
[----:B-1--45:R-:W-:Y:S05]  /*3750*/  CALL.REL.NOINC `($__internal_0_$__cuda_sm10x_tcgen05_guardrail_trap_col_being_dealloced_not_returned_by_alloc) ;  /* 0x0000005000b07944 */ /* 0x032fea0003c00000 */
[----:B------:R-:W-:Y:S05]  /*3760*/  BRA `(.L_x_66) ;  /* 0x0000000000087947 */ /* 0x000fea0003800000 */
.L_x_64:
[----:B------:R-:W-:Y:S02]  /*3770*/  MOV R2, 0x3790 ;  /* 0x0000379000027802 */ /* 0x000fe40000000f00 */
[----:B-1--45:R-:W-:Y:S05]  /*3780*/  CALL.REL.NOINC `($__internal_2_$__cuda_sm10x_tcgen05_guardrail_trap_unallocated_columns_being_dealloced) ;  /* 0x0000005000bc7944 */ /* 0x032fea0003c00000 */
.L_x_66:
[----:B------:R-:W-:Y:S01]  /*3790*/  NOP ;  /* 0x0000000000007918 */ /* 0x000fe20000000000 */
[----:B-1----:R-:W-:Y:S05]  /*37a0*/  EXIT ;  /* 0x000000000000794d */ /* 0x002fea0003800000 */
.L_x_48:
[----:B------:R-:W-:-:S09]  /*37b0*/  UISETP.NE.OR UP2, UPT, UR8, 0x3, !UP2 ;  /* 0x000000030800788c */ /* 0x000fd2000d745670 */
[----:B------:R-:W-:Y:S05]  /*37c0*/  BRA.U UP2, `(.L_x_67) ;  /* 0x0000000d02407547 */ /* 0x000fea000b800000 */
[----:B------:R-:W1:Y:S01]  /*37d0*/  LDC R0, c[0x0][0xb30] ;  /* 0x0002cc00ff007b82 */ /* 0x000e620000000800 */
[----:B------:R-:W2:Y:S01]  /*37e0*/  LDCU.64 UR8, c[0x0][0x888] ;  /* 0x00011100ff0877ac */ /* 0x000ea20008000a00 */
[----:B------:R-:W-:Y:S02]  /*37f0*/  HFMA2 R29, -RZ, RZ, 0, 0 ;  /* 0x00000000ff1d7431 */ /* 0x000fe400000001ff */
[----:B------:R-:W-:Y:S01]  /*3800*/  IMAD.MOV.U32 R31, RZ, RZ, 0x1 ;  /* 0x00000001ff1f7424 */ /* 0x000fe200078e00ff */
[----:B------:R-:W-:Y:S01]  /*3810*/  MOV R23, 0x2000 ;  /* 0x0000200000177802 */ /* 0x000fe20000000f00 */
[----:B------:R-:W4:Y:S01]  /*3820*/  LDCU.64 UR4, c[0x0][0x890] ;  /* 0x00011200ff0477ac */ /* 0x000f220008000a00 */
[----:B------:R-:W-:Y:S01]  /*3830*/  IMAD.MOV.U32 R30, RZ, RZ, RZ ;  /* 0x000000ffff1e7224 */ /* 0x000fe200078e00ff */
[----:B------:R-:W3:Y:S01]  /*3840*/  LDC R19, c[0x0][0x370] ;  /* 0x0000dc00ff137b82 */ /* 0x000ee20000000800 */
[----:B------:R-:W-:Y:S01]  /*3850*/  UMOV UR7, 0x400 ;  /* 0x0000040000077882 */ /* 0x000fe20000000000 */
[----:B------:R-:W-:-:S02]  /*3860*/  UPLOP3.LUT UP1, UPT, UPT, UPT, UPT, 0x40, 0x4 ;  /* 0x000000000004789c */ /* 0x000fc40003f2e870 */
[----:B------:R-:W-:-:S04]  /*3870*/  ULEA UR7, UR37, UR7, 0x18 ;  /* 0x0000000725077291 */ /* 0x000fc8000f8ec0ff */
[----:B------:R-:W3:Y:S01]  /*3880*/  LDC R2, c[0x0][0xb0c] ;  /* 0x0002c300ff027b82 */ /* 0x000ee20000000800 */
[----:B------:R-:W-:Y:S02]  /*3890*/  UIADD3 UR13, UPT, UPT, UR7, 0x48, URZ ;  /* 0x00000048070d7890 */ /* 0x000fe4000fffe0ff */
[----:B--2---:R-:W-:Y:S02]  /*38a0*/  UISETP.NE.U32.AND UP2, UPT, UR8, URZ, UPT ;  /* 0x000000ff0800728c */ /* 0x004fe4000bf45070 */
[----:B------:R-:W-:Y:S02]  /*38b0*/  UIADD3 UR17, UPT, UPT, UR7, 0x40, URZ ;  /* 0x0000004007117890 */ /* 0x000fe4000fffe0ff */
[----:B----4-:R-:W-:Y:S01]  /*38c0*/  UISETP.NE.U32.AND UP3, UPT, UR4, URZ, UPT ;  /* 0x000000ff0400728c */ /* 0x010fe2000bf65070 */
[----:B------:R-:W2:Y:S01]  /*38d0*/  LDC R18, c[0x0][0xb20] ;  /* 0x0002c800ff127b82 */ /* 0x000ea20000000800 */
[----:B-1----:R-:W-:Y:S01]  /*38e0*/  ISETP.NE.AND P1, PT, R0, 0x1, PT ;  /* 0x000000010000780c */ /* 0x002fe20003f25270 */
[----:B------:R-:W-:-:S02]  /*38f0*/  UISETP.NE.AND.EX UP2, UPT, UR9, URZ, UPT, UP2 ;  /* 0x000000ff0900728c */ /* 0x000fc4000bf45320 */
[----:B------:R-:W-:Y:S02]  /*3900*/  UPRMT UR13, UR37, 0x654, UR13 ;  /* 0x00000654250d7896 */ /* 0x000fe4000800000d */
[----:B------:R-:W-:Y:S02]  /*3910*/  UISETP.NE.AND.EX UP3, UPT, UR5, URZ, UPT, UP3 ;  /* 0x000000ff0500728c */ /* 0x000fe4000bf65330 */
[----:B------:R-:W1:Y:S08]  /*3920*/  LDC.64 R32, c[0x0][0x348] ;  /* 0x0000d200ff207b82 */ /* 0x000e700000000a00 */
[----:B------:R-:W4:Y:S08]  /*3930*/  LDC.64 R16, c[0x0][0xb10] ;  /* 0x0002c400ff107b82 */ /* 0x000f300000000a00 */
[----:B------:R-:W1:Y:S08]  /*3940*/  LDC.64 R6, c[0x0][0xb18] ;  /* 0x0002c600ff067b82 */ /* 0x000e700000000a00 */
[----:B------:R-:W1:Y:S08]  /*3950*/  LDC.64 R4, c[0x0][0xb28] ;  /* 0x0002ca00ff047b82 */ /* 0x000e700000000a00 */
[----:B--23--:R-:W1:Y:S02]  /*3960*/  LDC R22, c[0x0][0x374] ;  /* 0x0000dd00ff167b82 */ /* 0x00ce640000000800 */
.L_x_76:
[C---:B------:R-:W-:Y:S02]  /*3970*/  LEA R0, R30.reuse, UR7, 0x3 ;  /* 0x000000071e007c11 */ /* 0x040fe4000f8e18ff */
[----:B------:R-:W-:Y:S02]  /*3980*/  SHF.L.U32 R3, R29, 0x1f, RZ ;  /* 0x0000001f1d037819 */ /* 0x000fe400000006ff */
[----:B------:R-:W-:Y:S02]  /*3990*/  LEA R24, R30, UR7, 0x4 ;  /* 0x000000071e187c11 */ /* 0x000fe4000f8e20ff */
[----:B--2---:R-:W2:Y:S02]  /*39a0*/  SYNCS.PHASECHK.TRANS64.TRYWAIT P0, [R0+URZ+0x70], R3 ;  /* 0x00007003000075a7 */ /* 0x004ea400080011ff */
[----:B--2---:R-:W-:Y:S05]  /*39b0*/  @!P0 BRA `(.L_x_68) ;  /* 0x0000004c00548947 */ /* 0x004fea0003800000 */
.L_x_133:
[----:B------:R-:W-:Y:S01]  /*39c0*/  ISETP.GE.AND P0, PT, R72, 0x1, PT ;  /* 0x000000014800780c */ /* 0x000fe20003f06270 */
[----:B------:R-:W3:Y:S01]  /*39d0*/  LDS.128 R24, [R24+0x100] ;  /* 0x0001000018187984 */ /* 0x000ee20000000c00 */
[----:B--2---:R-:W-:Y:S01]  /*39e0*/  VIADD R0, R0, 0x80 ;  /* 0x0000008000007836 */ /* 0x004fe20000000000 */
[----:B------:R-:W-:Y:S01]  /*39f0*/  @!PT LDS RZ, [RZ] ;  /* 0x00000000fffff984 */ /* 0x000fe20000000800 */
[----:B------:R-:W-:Y:S01]  /*3a00*/  @!PT LDS RZ, [RZ] ;  /* 0x00000000fffff984 */ /* 0x000fe20000000800 */
[----:B------:R-:W-:Y:S01]  /*3a10*/  @!PT LDS RZ, [RZ] ;  /* 0x00000000fffff984 */ /* 0x000fe20000000800 */
[----:B------:R-:W-:Y:S01]  /*3a20*/  @!PT LDS RZ, [RZ] ;  /* 0x00000000fffff984 */ /* 0x000fe20000000800 */
[----:B------:R2:W-:Y:S06]  /*3a30*/  MEMBAR.ALL.CTA ;  /* 0x0000000000007992 */ /* 0x0005ec0000008000 */
[----:B--2---:R-:W2:Y:S01]  /*3a40*/  FENCE.VIEW.ASYNC.S ;  /* 0x00000000000073c6 */ /* 0x004ea20000000000 */
[----:B------:R-:W-:Y:S04]  /*3a50*/  PRMT R0, RZ, 0x654, R0 ;  /* 0x00000654ff007816 */ /* 0x000fe80000000000 */
[----:B--2---:R2:W-:Y:S01]  /*3a60*/  SYNCS.ARRIVE.TRANS64.RED.A1T0 RZ, [R0+URZ], RZ ;  /* 0x000000ff00ff79a7 */ /* 0x0045e200081004ff */
[----:B---3--:R-:W-:Y:S11]  /*3a70*/  LOP3.LUT P3, RZ, R26, 0x1, RZ, 0xc0, !PT ;  /* 0x000000011aff7812 */ /* 0x008ff6000786c0ff */
[----:B------:R-:W-:Y:S02]  /*3a80*/  @!UPT UIADD3 URZ, UPT, UPT, URZ, URZ, URZ ;  /* 0x000000fffffff290 */ /* 0x000fe4000fffe0ff */
[----:B------:R-:W-:Y:S02]  /*3a90*/  @P3 MOV R13, R24 ;  /* 0x00000018000d3202 */ /* 0x000fe40000000f00 */
[----:B------:R-:W-:Y:S01]  /*3aa0*/  @P3 LOP3.LUT R8, R25, 0xffff, RZ, 0xc0, !PT ;  /* 0x0000ffff19083812 */ /* 0x000fe200078ec0ff */
[----:B--2---:R-:W-:Y:S06]  /*3ab0*/  @!P0 BRA `(.L_x_69) ;  /* 0x0000000000a48947 */ /* 0x004fec0003800000 */
[----:B-1----:R-:W-:Y:S01]  /*3ac0*/  IMAD.HI.U32 R35, R22, R7, RZ ;  /* 0x0000000716237227 */ /* 0x002fe200078e00ff */
[----:B------:R-:W-:Y:S02]  /*3ad0*/  ISETP.NE.AND P0, PT, R6, 0x1, PT ;  /* 0x000000010600780c */ /* 0x000fe40003f05270 */
[----:B------:R-:W-:Y:S01]  /*3ae0*/  ISETP.NE.AND P2, PT, R72, 0x1, PT ;  /* 0x000000014800780c */ /* 0x000fe20003f45270 */
[----:B----4-:R-:W-:Y:S01]  /*3af0*/  IMAD.HI.U32 R34, R19, R16, RZ ;  /* 0x0000001013227227 */ /* 0x010fe200078e00ff */
[----:B------:R-:W-:Y:S02]  /*3b00*/  SHF.R.U32.HI R35, RZ, R18, R35 ;  /* 0x00000012ff237219 */ /* 0x000fe40000011623 */
[----:B------:R-:W-:Y:S01]  /*3b10*/  ISETP.NE.AND P4, PT, R2, 0x1, PT ;  /* 0x000000010200780c */ /* 0x000fe20003f85270 */
[----:B------:R-:W-:Y:S01]  /*3b20*/  IMAD.HI.U32 R36, R13, R16, RZ ;  /* 0x000000100d247227 */ /* 0x000fe200078e00ff */
[----:B------:R-:W-:Y:S02]  /*3b30*/  SHF.R.U32.HI R34, RZ, R17, R34 ;  /* 0x00000011ff227219 */ /* 0x000fe40000011622 */
[----:B------:R-:W-:Y:S01]  /*3b40*/  SEL R3, R22, R35, !P0 ;  /* 0x0000002316037207 */ /* 0x000fe20004000000 */
[C---:B------:R-:W-:Y:S01]  /*3b50*/  IMAD.HI.U32 R35, R8.reuse, R7, RZ ;  /* 0x0000000708237227 */ /* 0x040fe200078e00ff */
[----:B------:R-:W-:Y:S02]  /*3b60*/  SEL R11, R19, R34, !P4 ;  /* 0x00000022130b7207 */ /* 0x000fe40006000000 */
[----:B------:R-:W-:Y:S01]  /*3b70*/  SHF.R.U32.HI R36, RZ, R17, R36 ;  /* 0x00000011ff247219 */ /* 0x000fe20000011624 */
[----:B------:R-:W-:Y:S01]  /*3b80*/  IMAD.HI.U32 R38, R3, R4, RZ ;  /* 0x0000000403267227 */ /* 0x000fe200078e00ff */
[----:B------:R-:W-:Y:S03]  /*3b90*/  SHF.R.U32.HI R35, RZ, R18, R35 ;  /* 0x00000012ff237219 */ /* 0x000fe60000011623 */
[----:B------:R-:W-:Y:S01]  /*3ba0*/  IMAD.HI.U32 R34, R11, R4, RZ ;  /* 0x000000040b227227 */ /* 0x000fe200078e00ff */
[----:B------:R-:W-:Y:S02]  /*3bb0*/  @P2 SHF.R.U32.HI R3, RZ, R5, R38 ;  /* 0x00000005ff032219 */ /* 0x000fe40000011626 */
[----:B------:R-:W-:Y:S02]  /*3bc0*/  SEL R9, R8, R35, !P0 ;  /* 0x0000002308097207 */ /* 0x000fe40004000000 */
[----:B------:R-:W-:Y:S01]  /*3bd0*/  @P2 SHF.R.U32.HI R11, RZ, R5, R34 ;  /* 0x00000005ff0b2219 */ /* 0x000fe20000011622 */
[C---:B------:R-:W-:Y:S01]  /*3be0*/  IMAD R10, R72.reuse, R3, RZ ;  /* 0x00000003480a7224 */ /* 0x040fe200078e02ff */
[----:B------:R-:W-:Y:S01]  /*3bf0*/  SEL R3, R13, R36, !P4 ;  /* 0x000000240d037207 */ /* 0x000fe20006000000 */
[C---:B------:R-:W-:Y:S03]  /*3c00*/  IMAD.HI.U32 R14, R9.reuse, R4, RZ ;  /* 0x00000004090e7227 */ /* 0x040fe600078e00ff */
[----:B------:R-:W-:Y:S01]  /*3c10*/  ISETP.GE.AND P0, PT, R9, R10, PT ;  /* 0x0000000a0900720c */ /* 0x000fe20003f06270 */
[C---:B------:R-:W-:Y:S01]  /*3c20*/  IMAD R12, R72.reuse, R11, RZ ;  /* 0x0000000b480c7224 */ /* 0x040fe200078e02ff */
[-C--:B------:R-:W-:Y:S04]  /*3c30*/  SHF.R.U32.HI R14, RZ, R5.reuse, R14 ;  /* 0x00000005ff0e7219 */ /* 0x080fe8000001160e */
[----:B------:R-:W-:Y:S02]  /*3c40*/  ISETP.GE.OR P0, PT, R3, R12, P0 ;  /* 0x0000000c0300720c */ /* 0x000fe40000706670 */
[----:B------:R-:W-:Y:S05]  /*3c50*/  SEL R15, R9, R14, !P2 ;  /* 0x0000000e090f7207 */ /* 0x000fea0005000000 */
[----:B------:R-:W-:Y:S04]  /*3c60*/  IMAD.MOV R14, RZ, RZ, -R15 ;  /* 0x000000ffff0e7224 */ /* 0x000fe800078e0a0f */
[----:B------:R-:W-:Y:S02]  /*3c70*/  IMAD R14, R72, R14, R9 ;  /* 0x0000000e480e7224 */ /* 0x000fe400078e0209 */
[C---:B------:R-:W-:Y:S05]  /*3c80*/  @!P0 IMAD.HI.U32 R10, R3.reuse, R4, RZ ;  /* 0x00000004030a8227 */ /* 0x040fea00078e00ff */
[----:B------:R-:W-:Y:S04]  /*3c90*/  @!P0 SHF.R.U32.HI R10, RZ, R5, R10 ;  /* 0x00000005ff0a8219 */ /* 0x000fe8000001160a */
[----:B------:R-:W-:Y:S01]  /*3ca0*/  @!P0 SEL R0, R3, R10, !P2 ;  /* 0x0000000a03008207 */ /* 0x000fe20005000000 */
[----:B------:R-:W-:Y:S03]  /*3cb0*/  IMAD.MOV R10, RZ, RZ, -R3 ;  /* 0x000000ffff0a7224 */ /* 0x000fe600078e0a03 */
[----:B------:R-:W-:Y:S01]  /*3cc0*/  @!P0 IADD3 R15, PT, PT, R15, -R0, RZ ;  /* 0x800000000f0f8210 */ /* 0x000fe20007ffe0ff */
[----:B------:R-:W-:Y:S01]  /*3cd0*/  @!P0 IMAD R0, R11, R14, R0 ;  /* 0x0000000e0b008224 */ /* 0x000fe200078e0200 */
[----:B------:R-:W-:Y:S01]  /*3ce0*/  IADD3 R11, PT, PT, -R9, RZ, RZ ;  /* 0x000000ff090b7210 */ /* 0x000fe20007ffe1ff */
[----:B------:R-:W-:Y:S02]  /*3cf0*/  IMAD R13, R2, R10, R13 ;  /* 0x0000000a020d7224 */ /* 0x000fe400078e020d */
[----:B------:R-:W-:Y:S02]  /*3d00*/  @!P0 IMAD R9, R15, R72, R3 ;  /* 0x000000480f098224 */ /* 0x000fe400078e0203 */
[----:B------:R-:W-:Y:S02]  /*3d10*/  @!P0 IMAD.MOV.U32 R3, RZ, RZ, R0 ;  /* 0x000000ffff038224 */ /* 0x000fe400078e0000 */
[----:B------:R-:W-:Y:S02]  /*3d20*/  IMAD R8, R6, R11, R8 ;  /* 0x0000000b06087224 */ /* 0x000fe400078e0208 */
[----:B------:R-:W-:Y:S02]  /*3d30*/  IMAD R13, R3, R2, R13 ;  /* 0x00000002030d7224 */ /* 0x000fe400078e020d */
[----:B------:R-:W-:Y:S02]  /*3d40*/  IMAD R8, R9, R6, R8 ;  /* 0x0000000609087224 */ /* 0x000fe400078e0208 */
.L_x_69:
[----:B------:R-:W-:Y:S05]  /*3d50*/  BRA.U UP1, `(.L_x_70) ;  /* 0x0000000101107547 */ /* 0x000fea000b800000 */
[----:B------:R-:W-:Y:S04]  /*3d60*/  MOV R0, UR6 ;  /* 0x0000000600007c02 */ /* 0x000fe80008000f00 */
[----:B------:R-:W-:Y:S04]  /*3d70*/  SHF.L.U32 R3, R0, 0x1f, RZ ;  /* 0x0000001f00037819 */ /* 0x000fe800000006ff */
[----:B------:R-:W2:Y:S02]  /*3d80*/  SYNCS.PHASECHK.TRANS64.TRYWAIT P0, [UR7+0x68], R3 ;  /* 0x00006803ff0075a7 */ /* 0x000ea40008001107 */
[----:B--2---:R-:W-:Y:S05]  /*3d90*/  @!P0 BRA `(.L_x_71) ;  /* 0x0000004800708947 */ /* 0x004fea0003800000 */
.L_x_70:
[----:B------:R-:W-:Y:S02]  /*3da0*/  R2UR UR19, R21 ;  /* 0x00000000151372ca */ /* 0x000fe400000e0000 */
[----:B------:R-:W-:Y:S02]  /*3db0*/  R2UR UR18, R20 ;  /* 0x00000000141272ca */ /* 0x000fe400000e0000 */
[----:B------:R-:W-:Y:S02]  /*3dc0*/  ISETP.NE.U32.AND P2, PT, RZ, UR4, PT ;  /* 0x00000004ff007c0c */ /* 0x000fe4000bf45070 */
[----:B------:R-:W-:Y:S02]  /*3dd0*/  SHF.L.U32 R12, R31, 0x1f, RZ ;  /* 0x0000001f1f0c7819 */ /* 0x000fe400000006ff */
[----:B------:R-:W-:Y:S05]  /*3de0*/  ISETP.NE.AND.EX P2, PT, RZ, UR5, PT, P2 ;  /* 0x00000005ff007c0c */ /* 0x000fea000bf45320 */
[----:B------:R-:W-:Y:S02]  /*3df0*/  USHF.L.U32 UR19, UR19, 0x7, URZ ;  /* 0x0000000713137899 */ /* 0x000fe400080006ff */
[----:B------:R-:W-:Y:S01]  /*3e00*/  USHF.L.U32 UR18, UR18, 0x7, URZ ;  /* 0x0000000712127899 */ /* 0x000fe200080006ff */
[----:B------:R-:W-:Y:S11]  /*3e10*/  BRA.U !UP3, `(.L_x_72) ;  /* 0x000000010b347547 */ /* 0x000ff6000b800000 */
[----:B------:R-:W-:Y:S01]  /*3e20*/  UPLOP3.LUT UP0, UPT, UPT, UPT, UP2, 0x80, 0x8 ;  /* 0x000000000008789c */ /* 0x000fe20003f0f020 */
[----:B--2---:R-:W-:Y:S02]  /*3e30*/  HFMA2 R0, -RZ, RZ, 0, 5.9604644775390625e-08 ;  /* 0x00000001ff007431 */ /* 0x004fe400000001ff */
[----:B------:R-:W-:Y:S03]  /*3e40*/  IMAD.MOV.U32 R171, RZ, RZ, 0x1 ;  /* 0x00000001ffab7424 */ /* 0x000fe600078e00ff */
[----:B------:R-:W-:Y:S05]  /*3e50*/  PLOP3.LUT P0, PT, PT, PT, UP0, 0x80, 0x8 ;  /* 0x000000000008781c */ /* 0x000fea0003f0f008 */
[----:B------:R-:W2:Y:S01]  /*3e60*/  @UP0 LDCU.64 UR10, c[0x0][0x888] ;  /* 0x00011100ff0a07ac */ /* 0x000ea20008000a00 */
[----:B------:R-:W-:Y:S07]  /*3e70*/  @UP0 UIMAD UR8, UR36, UR4, URZ ;  /* 0x00000004240802a4 */ /* 0x000fee000f8e02ff */
[----:B------:R-:W-:Y:S01]  /*3e80*/  @!P0 PRMT R171, R0, 0x7610, R171 ;  /* 0x0000761000ab8816 */ /* 0x000fe200000000ab */
[----:B--2---:R-:W-:Y:S03]  /*3e90*/  @UP0 UIMAD.WIDE UR10, UR8, 0x4, UR10 ;  /* 0x00000004080a08a5 */ /* 0x004fe6000f8e020a */
[----:B------:R-:W2:Y:S03]  /*3ea0*/  @!UP0 LDCU UR8, c[0x0][0x880] ;  /* 0x00011000ff0887ac */ /* 0x000ea60008000800 */
[----:B------:R-:W-:Y:S01]  /*3eb0*/  IMAD.U32 R10, RZ, RZ, UR10 ;  /* 0x0000000aff0a7e24 */ /* 0x000fe2000f8e00ff */
[----:B------:R-:W-:Y:S05]  /*3ec0*/  MOV R11, UR11 ;  /* 0x0000000b000b7c02 */ /* 0x000fea0008000f00 */
[----:B-----5:R3:W5:Y:S02]  /*3ed0*/  @P0 LDG.E R81, desc[UR46][R10.64] ;  /* 0x0000002e0a510981 */ /* 0x020764000c1e1900 */
[----:B--23--:R-:W-:Y:S07]  /*3ee0*/  @!P0 IMAD.U32 R81, RZ, RZ, UR8 ;  /* 0x00000008ff518e24 */ /* 0x00cfee000f8e00ff */
.L_x_72:
[----:B-----5:R-:W-:Y:S01]  /*3ef0*/  @!P2 FSETP.EQ.AND P0, PT, R81, RZ, PT ;  /* 0x000000ff5100a20b */ /* 0x020fe20003f02000 */
[----:B------:R-:W-:Y:S01]  /*3f00*/  @!UPT UIADD3 URZ, UPT, UPT, URZ, URZ, URZ ;  /* 0x000000fffffff290 */ /* 0x000fe2000fffe0ff */
[----:B------:R-:W-:Y:S11]  /*3f10*/  @!P2 BRA `(.L_x_73) ;  /* 0x000000000014a947 */ /* 0x000ff60003800000 */
[----:B------:R-:W-:Y:S02]  /*3f20*/  LOP3.LUT P2, RZ, R171, 0xff, RZ, 0xc0, !PT ;  /* 0x000000ffabff7812 */ /* 0x000fe4000784c0ff */
[----:B------:R-:W-:Y:S04]  /*3f30*/  PLOP3.LUT P0, PT, PT, PT, UP0, 0x80, 0x8 ;  /* 0x000000000008781c */ /* 0x000fe80003f0f008 */
[----:B------:R-:W-:Y:S07]  /*3f40*/  PLOP3.LUT P0, PT, P0, PT, PT, 0x8, 0x80 ;  /* 0x000000000080781c */ /* 0x000fee000070e170 */
[----:B------:R-:W-:Y:S11]  /*3f50*/  @P2 FSETP.EQ.AND P0, PT, R81, RZ, PT ;  /* 0x000000ff5100220b */ /* 0x000ff60003f02000 */
[----:B------:R-:W-:Y:S02]  /*3f60*/  @!UPT UIADD3 URZ, UPT, UPT, URZ, URZ, URZ ;  /* 0x000000fffffff290 */ /* 0x000fe4000fffe0ff */
.L_x_73:
[----:B------:R-:W3:Y:S01]  /*3f70*/  SYNCS.PHASECHK.TRANS64.TRYWAIT P2, [UR7+0x50], R12 ;  /* 0x0000500cff0075a7 */ /* 0x000ee20008041107 */
[----:B------:R-:W-:Y:S04]  /*3f80*/  ELECT P4, URZ, PT ;  /* 0x0000000000ff782f */ /* 0x000fe80003880000 */
[----:B------:R-:W-:Y:S11]  /*3f90*/  PLOP3.LUT P4, PT, P0, P4, PT, 0xf2, 0x2f ;  /* 0x00000000002f781c */ /* 0x000ff60000789e72 */
[----:B------:R-:W-:Y:S02]  /*3fa0*/  @!UPT UIADD3 URZ, UPT, UPT, URZ, URZ, URZ ;  /* 0x000000fffffff290 */ /* 0x000fe4000fffe0ff */
[----:B-1----:R-:W-:Y:S05]  /*3fb0*/  @!P4 IADD3 R21, P0, PT, R32, 0x580, RZ ;  /* 0x000005802015c810 */ /* 0x002fea0007f1e0ff */
[----:B------:R-:W-:Y:S01]  /*3fc0*/  @!P4 IMAD.X R20, RZ, RZ, R33, P0 ;  /* 0x000000ffff14c224 */ /* 0x000fe200000e0621 */
[----:B---3--:R-:W-:Y:S07]  /*3fd0*/  @!P2 BRA `(.L_x_74) ;  /* 0x0000004400f8a947 */ /* 0x008fee0003800000 */
.L_x_136:
[----:B------:R-:W3:Y:S01]  /*3fe0*/  LDC.64 R14, c[0x0][0xb10] ;  /* 0x0002c400ff0e7b82 */ /* 0x000ee20000000a00 */
[----:B------:R-:W-:Y:S01]  /*3ff0*/  @!P4 R2UR UR8, R20 ;  /* 0x000000001408c2ca */ /* 0x000fe200000e0000 */
[----:B------:R-:W-:Y:S01]  /*4000*/  VOTEU.ALL UP1, P4 ;  /* 0x0000000000ff7886 */ /* 0x000fe20002020000 */
[----:B------:R-:W-:Y:S01]  /*4010*/  @!P4 R2UR UR9, R21 ;  /* 0x000000001509c2ca */ /* 0x000fe200000e0000 */
[----:B------:R-:W-:Y:S01]  /*4020*/  UMOV UR10, 0x0 ;  /* 0x00000000000a7882 */ /* 0x000fe20000000000 */
[----:B------:R-:W-:Y:S03]  /*4030*/  UMOV UR11, 0x10000000 ;  /* 0x10000000000b7882 */ /* 0x000fe60000000000 */
[----:B------:R-:W5:Y:S01]  /*4040*/  LDC.64 R10, c[0x0][0xb18] ;  /* 0x0002c600ff0a7b82 */ /* 0x000f620000000a00 */
[----:B------:R-:W-:Y:S01]  /*4050*/  @!UP1 UIADD3 UR16, UPT, UPT, UR7, 0x200, URZ ;  /* 0x0000020007109890 */ /* 0x000fe2000fffe0ff */
[----:B------:R-:W-:Y:S01]  /*4060*/  @P3 SHF.R.U32.HI R28, RZ, 0x10, R25 ;  /* 0x00000010ff1c3819 */ /* 0x000fe20000011619 */
[----:B------:R-:W-:Y:S01]  /*4070*/  VOTEU.ALL UP1, P4 ;  /* 0x0000000000ff7886 */ /* 0x000fe20002020000 */
[----:B------:R-:W-:Y:S01]  /*4080*/  UMOV UR20, UR36 ;  /* 0x0000002400147c82 */ /* 0x000fe20008000000 */
[----:B------:R-:W-:Y:S03]  /*4090*/  VIADD R30, R30, 0x1 ;  /* 0x000000011e1e7836 */ /* 0x000fe60000000000 */
[----:B--2---:R-:W2:Y:S01]  /*40a0*/  @!P1 LDC R0, c[0x0][0xb20] ;  /* 0x0002c800ff009b82 */ /* 0x004ea20000000800 */
[----:B------:R-:W-:Y:S01]  /*40b0*/  IMAD.U32 R21, RZ, RZ, UR8 ;  /* 0x00000008ff157e24 */ /* 0x000fe2000f8e00ff */
[----:B------:R-:W-:Y:S06]  /*40c0*/  UPRMT UR8, UR37, 0x654, UR17 ;  /* 0x0000065425087896 */ /* 0x000fec0008000011 */
[----:B-1----:R-:W1:Y:S01]  /*40d0*/  @!P1 LDC R3, c[0x0][0xb0c] ;  /* 0x0002c300ff039b82 */ /* 0x002e620000000800 */
[----:B------:R-:W-:Y:S01]  /*40e0*/  IMAD.U32 R20, RZ, RZ, UR9 ;  /* 0x00000009ff147e24 */ /* 0x000fe2000f8e00ff */
[----:B------:R-:W-:Y:S04]  /*40f0*/  @!P4 R2UR UR15, R21 ;  /* 0x00000000150fc2ca */ /* 0x000fe800000e0000 */
[----:B------:R-:W-:Y:S01]  /*4100*/  @!P4 R2UR UR14, R20 ;  /* 0x00000000140ec2ca */ /* 0x000fe200000e0000 */
[----:B------:R-:W-:Y:S11]  /*4110*/  @!P4 IMAD.MOV.U32 R20, RZ, RZ, 0x2000 ;  /* 0x00002000ff14c424 */ /* 0x000ff600078e00ff */
[----:B------:R-:W-:Y:S01]  /*4120*/  @!UPT UIADD3 URZ, UPT, UPT, URZ, URZ, URZ ;  /* 0x000000fffffff290 */ /* 0x000fe2000fffe0ff */
[----:B------:R1:W-:Y:S01]  /*4130*/  @!UP1 UTMALDG.3D [UR16], [UR14], desc[UR10] ;  /* 0x00000a100e0095b4 */ /* 0x0003e20008011000 */
[----:B------:R1:W-:Y:S02]  /*4140*/  @!P4 SYNCS.ARRIVE.TRANS64.RED.A0TR RZ, [UR7+0x40], R20 ;  /* 0x00004014ffffc9a7 */ /* 0x0003e40008300407 */
[----:B-1----:R-:W-:Y:S01]  /*4150*/  @!P1 ISETP.NE.AND P2, PT, R3, 0x1, PT ;  /* 0x000000010300980c */ /* 0x002fe20003f45270 */
[C---:B---3--:R-:W-:Y:S01]  /*4160*/  @!P1 IMAD.HI.U32 R14, R13.reuse, R14, RZ ;  /* 0x0000000e0d0e9227 */ /* 0x048fe200078e00ff */
[----:B-----5:R-:W-:Y:S03]  /*4170*/  @!P1 ISETP.NE.AND P0, PT, R10, 0x1, PT ;  /* 0x000000010a00980c */ /* 0x020fe60003f05270 */
[C---:B------:R-:W-:Y:S01]  /*4180*/  @!P1 IMAD.HI.U32 R11, R8.reuse, R11, RZ ;  /* 0x0000000b080b9227 */ /* 0x040fe200078e00ff */
[----:B------:R-:W-:Y:S04]  /*4190*/  @!P1 SHF.R.U32.HI R14, RZ, R15, R14 ;  /* 0x0000000fff0e9219 */ /* 0x000fe8000001160e */
[----:B--2---:R-:W-:Y:S01]  /*41a0*/  @!P1 SHF.R.U32.HI R9, RZ, R0, R11 ;  /* 0x00000000ff099219 */ /* 0x004fe2000001160b */
[----:B------:R-:W-:Y:S01]  /*41b0*/  SYNCS.ARRIVE.TRANS64.RED.A1T0 RZ, [UR8], RZ ;  /* 0x000000ffffff79a7 */ /* 0x000fe20008100408 */
[----:B------:R-:W-:Y:S02]  /*41c0*/  @!P1 SEL R14, R13, R14, !P2 ;  /* 0x0000000e0d0e9207 */ /* 0x000fe40005000000 */
[----:B------:R-:W-:Y:S01]  /*41d0*/  @!P1 SEL R9, R8, R9, !P0 ;  /* 0x0000000908099207 */ /* 0x000fe20004000000 */
[----:B------:R-:W1:Y:S04]  /*41e0*/  SYNCS.PHASECHK.TRANS64.TRYWAIT P5, [UR7+0x58], R12 ;  /* 0x0000580cff0075a7 */ /* 0x000e6800080a1107 */
[----:B------:R-:W-:Y:S02]  /*41f0*/  @!P1 IMAD.IADD R0, R9, 0x1, -R14 ;  /* 0x0000000109009824 */ /* 0x000fe400078e0a0e */
[----:B------:R-:W-:Y:S02]  /*4200*/  @!P1 IMAD.IADD R9, R14, 0x1, -R9 ;  /* 0x000000010e099824 */ /* 0x000fe400078e0a09 */
[----:B------:R-:W-:Y:S02]  /*4210*/  @!P1 IMAD R13, R0, R3, R13 ;  /* 0x00000003000d9224 */ /* 0x000fe400078e020d */
[----:B------:R-:W-:Y:S01]  /*4220*/  @!P1 IMAD R8, R9, R10, R8 ;  /* 0x0000000a09089224 */ /* 0x000fe200078e0208 */
[----:B-1----:R-:W-:Y:S06]  /*4230*/  @!P5 BRA `(.L_x_75) ;  /* 0x000000440078d947 */ /* 0x002fec0003800000 */
.L_x_138:
[----:B-1----:R-:W-:Y:S01]  /*4240*/  @!P4 IADD3 R3, P0, PT, R32, 0x580, RZ ;  /* 0x000005802003c810 */ /* 0x002fe20007f1e0ff */
[----:B------:R-:W-:Y:S01]  /*4250*/  VOTEU.ALL UP1, P4 ;  /* 0x0000000000ff7886 */ /* 0x000fe20002020000 */
[----:B------:R-:W-:Y:S01]  /*4260*/  UMOV UR20, 0x0 ;  /* 0x0000000000147882 */ /* 0x000fe20000000000 */
[----:B------:R-:W-:Y:S01]  /*4270*/  UMOV UR21, 0x10000000 ;  /* 0x1000000000157882 */ /* 0x000fe20000000000 */
[----:B------:R-:W-:Y:S01]  /*4280*/  @!P4 R2UR UR9, R3 ;  /* 0x000000000309c2ca */ /* 0x000fe200000e0000 */
[----:B------:R-:W-:Y:S01]  /*4290*/  @!P4 IMAD.X R0, RZ, RZ, R33, P0 ;  /* 0x000000ffff00c224 */ /* 0x000fe200000e0621 */
[----:B------:R-:W-:Y:S01]  /*42a0*/  @!UP1 UIADD3 UR10, UPT, UPT, UR18, 0x40, URZ ;  /* 0x00000040120a9890 */ /* 0x000fe2000fffe0ff */
[----:B------:R-:W-:Y:S01]  /*42b0*/  ISETP.NE.AND P0, PT, R30, 0x2, PT ;  /* 0x000000021e00780c */ /* 0x000fe20003f05270 */
[----:B------:R-:W-:Y:S01]  /*42c0*/  UMOV UR11, UR19 ;  /* 0x00000013000b7c82 */ /* 0x000fe20008000000 */
[----:B------:R-:W-:Y:S01]  /*42d0*/  UMOV UR12, UR36 ;  /* 0x00000024000c7c82 */ /* 0x000fe20008000000 */
[----:B------:R-:W-:Y:S01]  /*42e0*/  @!P4 R2UR UR8, R0 ;  /* 0x000000000008c2ca */ /* 0x000fe200000e0000 */
[----:B------:R-:W-:Y:S01]  /*42f0*/  IMAD.IADD R20, R8, 0x1, R147 ;  /* 0x0000000108147824 */ /* 0x000fe200078e0293 */
[----:B------:R-:W-:Y:S01]  /*4300*/  @P3 R2UR UR36, R28 ;  /* 0x000000001c2432ca */ /* 0x000fe200000e0000 */
[----:B------:R-:W-:Y:S01]  /*4310*/  IMAD.IADD R21, R13, 0x1, R170 ;  /* 0x000000010d157824 */ /* 0x000fe200078e02aa */
[----:B------:R-:W-:Y:S02]  /*4320*/  SEL R0, RZ, 0x1, P0 ;  /* 0x00000001ff007807 */ /* 0x000fe40000000000 */
[----:B------:R-:W-:Y:S01]  /*4330*/  LOP3.LUT R31, R31, 0x1, RZ, 0x3c, !PT ;  /* 0x000000011f1f7812 */ /* 0x000fe200078e3cff */
[----:B------:R-:W-:Y:S01]  /*4340*/  IMAD.U32 R10, RZ, RZ, UR9 ;  /* 0x00000009ff0a7e24 */ /* 0x000fe2000f8e00ff */
[----:B------:R-:W-:Y:S01]  /*4350*/  @!UP1 UIADD3 UR9, UPT, UPT, UR7, 0x48, URZ ;  /* 0x0000004807099890 */ /* 0x000fe2000fffe0ff */
[----:B------:R-:W-:Y:S02]  /*4360*/  LOP3.LUT R29, R29, R0, RZ, 0x3c, !PT ;  /* 0x000000001d1d7212 */ /* 0x000fe400078e3cff */
[----:B------:R-:W-:Y:S02]  /*4370*/  SEL R30, R30, RZ, P0 ;  /* 0x000000ff1e1e7207 */ /* 0x000fe40000000000 */
[----:B------:R-:W-:Y:S01]  /*4380*/  IMAD.U32 R11, RZ, RZ, UR8 ;  /* 0x00000008ff0b7e24 */ /* 0x000fe2000f8e00ff */
[----:B------:R-:W-:Y:S01]  /*4390*/  @!P4 R2UR UR14, R10 ;  /* 0x000000000a0ec2ca */ /* 0x000fe200000e0000 */
[----:B------:R-:W-:Y:S01]  /*43a0*/  @!UP1 UIADD3 UR8, UPT, UPT, UR7, 0x2200, URZ ;  /* 0x0000220007089890 */ /* 0x000fe2000fffe0ff */
[----:B------:R-:W-:Y:S02]  /*43b0*/  VOTEU.ALL UP1, P4 ;  /* 0x0000000000ff7886 */ /* 0x000fe40002020000 */
[----:B------:R-:W-:Y:S11]  /*43c0*/  @!P4 R2UR UR15, R11 ;  /* 0x000000000b0fc2ca */ /* 0x000ff600000e0000 */
[----:B------:R-:W-:Y:S02]  /*43d0*/  @!UPT UIADD3 URZ, UPT, UPT, URZ, URZ, URZ ;  /* 0x000000fffffff290 */ /* 0x000fe4000fffe0ff */
[----:B------:R2:W-:Y:S01]  /*43e0*/  @!UP1 UTMALDG.3D [UR8], [UR14], desc[UR20] ;  /* 0x000014080e0095b4 */ /* 0x0005e20008011000 */
[----:B------:R2:W-:Y:S01]  /*43f0*/  @!P4 SYNCS.ARRIVE.TRANS64.RED.A0TR RZ, [UR7+0x48], R23 ;  /* 0x00004817ffffc9a7 */ /* 0x0005e20008300407 */
[----:B------:R-:W-:Y:S01]  /*4400*/  UPLOP3.LUT UP1, UPT, UPT, UPT, UPT, 0x80, 0x8 ;  /* 0x000000000008789c */ /* 0x000fe20003f2f070 */
[----:B------:R-:W-:Y:S01]  /*4410*/  SYNCS.ARRIVE.TRANS64.RED.A1T0 RZ, [UR13], RZ ;  /* 0x000000ffffff79a7 */ /* 0x000fe2000810040d */
[----:B------:R-:W-:Y:S09]  /*4420*/  @P3 BRA `(.L_x_76) ;  /* 0xfffffff400503947 */ /* 0x000ff2000383ffff */
[----:B------:R-:W-:-:S04]  /*4430*/  SHF.L.U32 R3, R31, 0x1f, RZ ;  /* 0x0000001f1f037819 */ /* 0x000fc800000006ff */
[----:B------:R-:W1:Y:S02]  /*4440*/  SYNCS.PHASECHK.TRANS64.TRYWAIT P0, [UR7+0x50], R3 ;  /* 0x00005003ff0075a7 */ /* 0x000e640008001107 */
[----:B-1----:R-:W-:Y:S05]  /*4450*/  @!P0 BRA `(.L_x_77) ;  /* 0x0000004400088947 */ /* 0x002fea0003800000 */
.L_x_140:
[----:B-1----:R-:W-:-:S07]  /*4460*/  MOV R0, UR7 ;  /* 0x0000000700007c02 */ /* 0x002fce0008000f00 */
.L_x_78:
[----:B-1----:R-:W-:-:S04]  /*4470*/  SHF.L.U32 R3, R31, 0x1f, RZ ;  /* 0x0000001f1f037819 */ /* 0x002fc800000006ff */
[----:B------:R1:W3:Y:S03]  /*4480*/  SYNCS.PHASECHK.TRANS64.TRYWAIT P0, [R0+URZ+0x58], R3 ;  /* 0x00005803000075a7 */ /* 0x0002e600080011ff */
[----:B---3--:R-:W-:Y:S05]  /*4490*/  @!P0 NANOSLEEP.SYNCS 0x989680 ;  /* 0x009896800000895d */ /* 0x008fea0003900000 */
[----:B------:R-:W3:Y:S02]  /*44a0*/  @!P0 SYNCS.PHASECHK.TRANS64 P0, [R0+URZ+0x58], R3 ;  /* 0x00005803000085a7 */ /* 0x000ee400080010ff */
[----:B--23--:R-:W-:Y:S05]  /*44b0*/  @P0 EXIT ;  /* 0x000000000000094d */ /* 0x00cfea0003800000 */
[----:B------:R-:W-:Y:S05]  /*44c0*/  BRA `(.L_x_78) ;  /* 0xfffffffc00e87947 */ /* 0x000fea000383ffff */
.L_x_67:
[----:B------:R-:W-:-:S06]  /*44d0*/  UISETP.GE.AND UP1, UPT, UR8, 0x4, UPT ;  /* 0x000000040800788c */ /* 0x000fcc000bf26270 */
[----:B------:R-:W-:-:S13]  /*44e0*/  PLOP3.LUT P0, PT, PT, PT, UP1, 0x80, 0x8 ;  /* 0x000000000008781c */ /* 0x000fda0003f0f018 */
[----:B------:R-:W-:Y:S05]  /*44f0*/  @!P0 EXIT ;  /* 0x000000000000894d */ /* 0x000fea0003800000 */
[----:B------:R-:W-:Y:S01]  /*4500*/  BAR.SYNC.DEFER_BLOCKING 0x6, 0xa0 ;  /* 0x0182800000007b1d */ /* 0x000fe20000010000 */
[C---:B------:R-:W-:Y:S01]  /*4510*/  IMAD.SHL.U32 R3, R189.reuse, 0x40, RZ ;  /* 0x00000040bd037824 */ /* 0x040fe200078e00ff */
[C---:B------:R-:W-:Y:S01]  /*4520*/  LOP3.LUT R193, R189.reuse, 0x60, RZ, 0xc0, !PT ;  /* 0x00000060bdc17812 */ /* 0x040fe200078ec0ff */
[C---:B------:R-:W-:Y:S01]  /*4530*/  IMAD.SHL.U32 R172, R189.reuse, 0x8, RZ ;  /* 0x00000008bdac7824 */ /* 0x040fe200078e00ff */
[C---:B------:R-:W-:Y:S01]  /*4540*/  LOP3.LUT R191, R189.reuse, 0x2, RZ, 0xc0, !PT ;  /* 0x00000002bdbf7812 */ /* 0x040fe200078ec0ff */
[----:B------:R-:W-:Y:S01]  /*4550*/  IMAD.U32 R79, R189, 0x10000, RZ ;  /* 0x00010000bd4f7824 */ /* 0x000fe200078e00ff */
[----:B------:R-:W-:Y:S02]  /*4560*/  UMOV UR49, 0x400 ;  /* 0x0000040000317882 */ /* 0x000fe40000000000 */
[----:B------:R-:W1:Y:S01]  /*4570*/  LDC R177, c[0x0][0x370] ;  /* 0x0000dc00ffb17b82 */ /* 0x000e620000000800 */
[----:B------:R-:W-:Y:S01]  /*4580*/  ULEA UR49, UR37, UR49, 0x18 ;  /* 0x0000003125317291 */ /* 0x000fe2000f8ec0ff */
[----:B------:R-:W-:Y:S01]  /*4590*/  LOP3.LUT R5, R3, 0x180, RZ, 0xc0, !PT ;  /* 0x0000018003057812 */ /* 0x000fe200078ec0ff */
[----:B------:R-:W-:Y:S01]  /*45a0*/  HFMA2 R195, -RZ, RZ, 0, 0 ;  /* 0x00000000ffc37431 */ /* 0x000fe200000001ff */
[----:B------:R-:W-:Y:S01]  /*45b0*/  LOP3.LUT R79, R79, 0x600000, RZ, 0xc0, !PT ;  /* 0x006000004f4f7812 */ /* 0x000fe200078ec0ff */
[----:B------:R-:W-:Y:S01]  /*45c0*/  UIADD3 UR4, UPT, UPT, UR49, 0x4200, URZ ;  /* 0x0000420031047890 */ /* 0x000fe2000fffe0ff */
[----:B------:R-:W-:Y:S01]  /*45d0*/  LOP3.LUT R172, R5, 0x30, R172, 0xf8, !PT ;  /* 0x0000003005ac7812 */ /* 0x000fe200078ef8ac */
[----:B------:R-:W-:Y:S01]  /*45e0*/  IMAD.MOV.U32 R76, RZ, RZ, RZ ;  /* 0x000000ffff4c7224 */ /* 0x000fe200078e00ff */
[----:B------:R-:W2:Y:S01]  /*45f0*/  LDC R74, c[0x0][0xb0c] ;  /* 0x0002c300ff4a7b82 */ /* 0x000ea20000000800 */
[----:B------:R-:W-:-:S02]  /*4600*/  LOP3.LUT R189, R189, 0x4, RZ, 0xc0, !PT ;  /* 0x00000004bdbd7812 */ /* 0x000fc400078ec0ff */
[----:B------:R-:W-:Y:S02]  /*4610*/  CS2R R182, SRZ ;  /* 0x0000000000b67805 */ /* 0x000fe4000001ff00 */
[----:B------:R-:W-:Y:S02]  /*4620*/  LOP3.LUT R172, R172, 0x1e40, R3, 0xf8, !PT ;  /* 0x00001e40acac7812 */ /* 0x000fe400078ef803 */
[----:B------:R-:W-:Y:S02]  /*4630*/  CS2R R180, SRZ ;  /* 0x0000000000b47805 */ /* 0x000fe4000001ff00 */
[----:B------:R-:W-:Y:S01]  /*4640*/  IADD3 R188, PT, PT, -R189, 0x2, RZ ;  /* 0x00000002bdbc7810 */ /* 0x000fe20007ffe1ff */
[----:B------:R-:W-:Y:S01]  /*4650*/  IMAD.MOV R176, RZ, RZ, -R191 ;  /* 0x000000ffffb07224 */ /* 0x000fe200078e0abf */
[----:B------:R-:W-:Y:S01]  /*4660*/  MOV R192, UR4 ;  /* 0x0000000400c07c02 */ /* 0x000fe20008000f00 */
[----:B------:R-:W4:Y:S01]  /*4670*/  LDC R174, c[0x0][0xb20] ;  /* 0x0002c800ffae7b82 */ /* 0x000f220000000800 */
[----:B------:R-:W3:Y:S01]  /*4680*/  LDS R0, [UR49+0x120] ;  /* 0x00012031ff007984 */ /* 0x000ee20008000800 */
[----:B------:R-:W-:Y:S01]  /*4690*/  VIADD R190, R172, UR49 ;  /* 0x00000031acbe7c36 */ /* 0x000fe20008000000 */
[----:B------:R-:W1:Y:S01]  /*46a0*/  LDCU.64 UR52, c[0x0][0x348] ;  /* 0x00006900ff3477ac */ /* 0x000e620008000a00 */
[----:B------:R-:W-:-:S02]  /*46b0*/  IMAD.MOV R175, RZ, RZ, -R189 ;  /* 0x000000ffffaf7224 */ /* 0x000fc400078e0abd */
[----:B------:R-:W-:Y:S01]  /*46c0*/  VIADD R190, R190, 0x200 ;  /* 0x00000200bebe7836 */ /* 0x000fe20000000000 */
[----:B------:R-:W1:Y:S01]  /*46d0*/  LDCU.64 UR38, c[0x0][0x888] ;  /* 0x00011100ff2677ac */ /* 0x000e620008000a00 */
[----:B------:R-:W1:Y:S01]  /*46e0*/  LDC R73, c[0x0][0xb30] ;  /* 0x0002cc00ff497b82 */ /* 0x000e620000000800 */
[----:B------:R-:W1:Y:S01]  /*46f0*/  LDCU.64 UR44, c[0x0][0x890] ;  /* 0x00011200ff2c77ac */ /* 0x000e620008000a00 */
[----:B------:R-:W-:-:S06]  /*4700*/  UIADD3 UR48, UPT, UPT, UR49, 0x200, URZ ;  /* 0x0000020031307890 */ /* 0x000fcc000fffe0ff */
[----:B------:R-:W1:Y:S08]  /*4710*/  LDC.64 R168, c[0x0][0xb10] ;  /* 0x0002c400ffa87b82 */ /* 0x000e700000000a00 */
[----:B------:R-:W1:Y:S08]  /*4720*/  LDC.64 R70, c[0x0][0xb18] ;  /* 0x0002c600ff467b82 */ /* 0x000e700000000a00 */
[----:B------:R-:W1:Y:S08]  /*4730*/  LDC.64 R68, c[0x0][0xb28] ;  /* 0x0002ca00ff447b82 */ /* 0x000e700000000a00 */
[----:B------:R-:W1:Y:S01]  /*4740*/  LDC.64 R166, c[0x0][0x8b0] ;  /* 0x00022c00ffa67b82 */ /* 0x000e620000000a00 */
[----:B---3--:R-:W-:-:S07]  /*4750*/  IMAD.IADD R79, R0, 0x1, R79 ;  /* 0x00000001004f7824 */ /* 0x008fce00078e024f */
[----:B------:R-:W3:Y:S08]  /*4760*/  LDC.64 R164, c[0x0][0x8a8] ;  /* 0x00022a00ffa47b82 */ /* 0x000ef00000000a00 */
[----:B--2-4-:R-:W1:Y:S02]  /*4770*/  LDC R178, c[0x0][0x374] ;  /* 0x0000dd00ffb27b82 */ /* 0x014e640000000800 */
.L_x_105:
[C---:B------:R-:W-:Y:S02]  /*4780*/  LEA R0, R195.reuse, UR49, 0x3 ;  /* 0x00000031c3007c11 */ /* 0x040fe4000f8e18ff */
[----:B------:R-:W-:Y:S02]  /*4790*/  SHF.L.U32 R3, R182, 0x1f, RZ ;  /* 0x0000001fb6037819 */ /* 0x000fe400000006ff */
[----:B------:R-:W-:Y:S02]  /*47a0*/  LEA R16, R195, UR49, 0x4 ;  /* 0x00000031c3107c11 */ /* 0x000fe4000f8e20ff */
[----:B------:R-:W2:Y:S02]  /*47b0*/  SYNCS.PHASECHK.TRANS64.TRYWAIT P0, [R0+URZ+0x70], R3 ;  /* 0x00007003000075a7 */ /* 0x000ea400080011ff */
[----:B-12---:R-:W-:Y:S05]  /*47c0*/  @!P0 BRA `(.L_x_79) ;  /* 0x0000004000448947 */ /* 0x006fea0003800000 */
.L_x_141:
[----:B------:R-:W4:Y:S01]  /*47d0*/  LDC.64 R12, c[0x0][0xb10] ;  /* 0x0002c400ff0c7b82 */ /* 0x000f220000000a00 */
[----:B------:R-:W3:Y:S01]  /*47e0*/  LDS.128 R16, [R16+0x100] ;  /* 0x0001000010107984 */ /* 0x000ee20000000c00 */
[----:B-1----:R-:W-:Y:S01]  /*47f0*/  ISETP.NE.AND P1, PT, R73, 0x1, PT ;  /* 0x000000014900780c */ /* 0x002fe20003f25270 */
[----:B--2---:R-:W-:Y:S01]  /*4800*/  VIADD R0, R0, 0x80 ;  /* 0x0000008000007836 */ /* 0x004fe20000000000 */
[----:B------:R-:W-:Y:S04]  /*4810*/  ISETP.GE.AND P0, PT, R72, 0x1, PT ;  /* 0x000000014800780c */ /* 0x000fe80003f06270 */
[----:B------:R-:W1:Y:S01]  /*4820*/  LDC.64 R10, c[0x0][0xb18] ;  /* 0x0002c600ff0a7b82 */ /* 0x000e620000000a00 */
[----:B------:R-:W-:Y:S01]  /*4830*/  PRMT R0, RZ, 0x654, R0 ;  /* 0x00000654ff007816 */ /* 0x000fe20000000000 */
[----:B------:R-:W-:Y:S01]  /*4840*/  @!PT LDS RZ, [RZ] ;  /* 0x00000000fffff984 */ /* 0x000fe20000000800 */
[----:B------:R-:W-:Y:S01]  /*4850*/  @!PT LDS RZ, [RZ] ;  /* 0x00000000fffff984 */ /* 0x000fe20000000800 */
[----:B------:R-:W-:Y:S01]  /*4860*/  @!PT LDS RZ, [RZ] ;  /* 0x00000000fffff984 */ /* 0x000fe20000000800 */
[----:B------:R-:W-:Y:S01]  /*4870*/  @!PT LDS RZ, [RZ] ;  /* 0x00000000fffff984 */ /* 0x000fe20000000800 */
[----:B------:R2:W-:Y:S06]  /*4880*/  MEMBAR.ALL.CTA ;  /* 0x0000000000007992 */ /* 0x0005ec0000008000 */
[----:B--2---:R-:W2:Y:S01]  /*4890*/  FENCE.VIEW.ASYNC.S ;  /* 0x00000000000073c6 */ /* 0x004ea20000000000 */
[----:B------:R-:W1:Y:S08]  /*48a0*/  @!P1 LDC R14, c[0x0][0xb20] ;  /* 0x0002c800ff0e9b82 */ /* 0x000e700000000800 */
[----:B------:R-:W1:Y:S01]  /*48b0*/  @!P1 LDC R9, c[0x0][0xb0c] ;  /* 0x0002c300ff099b82 */ /* 0x000e620000000800 */
[----:B--2---:R2:W-:Y:S01]  /*48c0*/  SYNCS.ARRIVE.TRANS64.RED.A1T0 RZ, [R0+URZ], RZ ;  /* 0x000000ff00ff79a7 */ /* 0x0045e200081004ff */
[----:B---3--:R-:W-:Y:S04]  /*48d0*/  LOP3.LUT P4, RZ, R18, 0x1, RZ, 0xc0, !PT ;  /* 0x0000000112ff7812 */ /* 0x008fe8000788c0ff */
[----:B------:R-:W-:Y:S09]  /*48e0*/  P2R R194, PR, RZ, 0x10 ;  /* 0x00000010ffc27803 */ /* 0x000ff20000000000 */
[----:B------:R-:W-:Y:S02]  /*48f0*/  @P4 MOV R77, R16 ;  /* 0x00000010004d4202 */ /* 0x000fe40000000f00 */
[----:B------:R-:W-:Y:S01]  /*4900*/  @P4 LOP3.LUT R75, R17, 0xffff, RZ, 0xc0, !PT ;  /* 0x0000ffff114b4812 */ /* 0x000fe200078ec0ff */
[----:B--2-4-:R-:W-:Y:S06]  /*4910*/  @!P0 BRA `(.L_x_80) ;  /* 0x0000000000a48947 */ /* 0x014fec0003800000 */
[----:B------:R-:W-:Y:S01]  /*4920*/  IMAD.HI.U32 R23, R178, R71, RZ ;  /* 0x00000047b2177227 */ /* 0x000fe200078e00ff */
[----:B------:R-:W-:Y:S02]  /*4930*/  ISETP.NE.AND P0, PT, R70, 0x1, PT ;  /* 0x000000014600780c */ /* 0x000fe40003f05270 */
[----:B------:R-:W-:Y:S01]  /*4940*/  ISETP.NE.AND P2, PT, R72, 0x1, PT ;  /* 0x000000014800780c */ /* 0x000fe20003f45270 */
[----:B------:R-:W-:Y:S01]  /*4950*/  IMAD.HI.U32 R22, R177, R168, RZ ;  /* 0x000000a8b1167227 */ /* 0x000fe200078e00ff */
[----:B------:R-:W-:Y:S02]  /*4960*/  SHF.R.U32.HI R23, RZ, R174, R23 ;  /* 0x000000aeff177219 */ /* 0x000fe40000011617 */
[----:B------:R-:W-:Y:S01]  /*4970*/  ISETP.NE.AND P3, PT, R74, 0x1, PT ;  /* 0x000000014a00780c */ /* 0x000fe20003f65270 */
[----:B------:R-:W-:Y:S01]  /*4980*/  IMAD.HI.U32 R26, R77, R168, RZ ;  /* 0x000000a84d1a7227 */ /* 0x000fe200078e00ff */
[----:B------:R-:W-:Y:S02]  /*4990*/  SHF.R.U32.HI R22, RZ, R169, R22 ;  /* 0x000000a9ff167219 */ /* 0x000fe40000011616 */
[----:B------:R-:W-:Y:S01]  /*49a0*/  SEL R3, R178, R23, !P0 ;  /* 0x00000017b2037207 */ /* 0x000fe20004000000 */
[----:B------:R-:W-:Y:S01]  /*49b0*/  IMAD.HI.U32 R23, R75, R71, RZ ;  /* 0x000000474b177227 */ /* 0x000fe200078e00ff */
[----:B------:R-:W-:Y:S02]  /*49c0*/  SEL R7, R177, R22, !P3 ;  /* 0x00000016b1077207 */ /* 0x000fe40005800000 */
[----:B------:R-:W-:Y:S01]  /*49d0*/  SHF.R.U32.HI R26, RZ, R169, R26 ;  /* 0x000000a9ff1a7219 */ /* 0x000fe2000001161a */
[-C--:B------:R-:W-:Y:S04]  /*49e0*/  IMAD.HI.U32 R22, R3, R68.reuse, RZ ;  /* 0x0000004403167227 */ /* 0x080fe800078e00ff */
[----:B------:R-:W-:Y:S01]  /*49f0*/  IMAD.HI.U32 R24, R7, R68, RZ ;  /* 0x0000004407187227 */ /* 0x000fe200078e00ff */
[-C--:B------:R-:W-:Y:S02]  /*4a00*/  @P2 SHF.R.U32.HI R3, RZ, R69.reuse, R22 ;  /* 0x00000045ff032219 */ /* 0x080fe40000011616 */
[----:B------:R-:W-:Y:S02]  /*4a10*/  SHF.R.U32.HI R22, RZ, R174, R23 ;  /* 0x000000aeff167219 */ /* 0x000fe40000011617 */
[----:B------:R-:W-:Y:S01]  /*4a20*/  @P2 SHF.R.U32.HI R7, RZ, R69, R24 ;  /* 0x00000045ff072219 */ /* 0x000fe20000011618 */
[C---:B------:R-:W-:Y:S01]  /*4a30*/  IMAD R2, R72.reuse, R3, RZ ;  /* 0x0000000348027224 */ /* 0x040fe200078e02ff */
[----:B------:R-:W-:Y:S02]  /*4a40*/  SEL R5, R75, R22, !P0 ;  /* 0x000000164b057207 */ /* 0x000fe40004000000 */
[----:B------:R-:W-:Y:S01]  /*4a50*/  SEL R3, R77, R26, !P3 ;  /* 0x0000001a4d037207 */ /* 0x000fe20005800000 */
[----:B------:R-:W-:Y:S01]  /*4a60*/  IMAD R4, R72, R7, RZ ;  /* 0x0000000748047224 */ /* 0x000fe200078e02ff */
[C---:B------:R-:W-:Y:S01]  /*4a70*/  ISETP.GE.AND P0, PT, R5.reuse, R2, PT ;  /* 0x000000020500720c */ /* 0x040fe20003f06270 */
[----:B------:R-:W-:Y:S03]  /*4a80*/  IMAD.HI.U32 R6, R5, R68, RZ ;  /* 0x0000004405067227 */ /* 0x000fe600078e00ff */
[----:B------:R-:W-:Y:S01]  /*4a90*/  ISETP.GE.OR P0, PT, R3, R4, P0 ;  /* 0x000000040300720c */ /* 0x000fe20000706670 */
[----:B------:R-:W-:Y:S01]  /*4aa0*/  IMAD.MOV R4, RZ, RZ, -R3 ;  /* 0x000000ffff047224 */ /* 0x000fe200078e0a03 */
[-C--:B------:R-:W-:Y:S03]  /*4ab0*/  SHF.R.U32.HI R6, RZ, R69.reuse, R6 ;  /* 0x00000045ff067219 */ /* 0x080fe60000011606 */
[----:B------:R-:W-:Y:S01]  /*4ac0*/  IMAD R77, R74, R4, R77 ;  /* 0x000000044a4d7224 */ /* 0x000fe200078e024d */
[----:B------:R-:W-:Y:S05]  /*4ad0*/  SEL R15, R5, R6, !P2 ;  /* 0x00000006050f7207 */ /* 0x000fea0005000000 */
[----:B------:R-:W-:Y:S02]  /*4ae0*/  IMAD.MOV R6, RZ, RZ, -R15 ;  /* 0x000000ffff067224 */ /* 0x000fe400078e0a0f */
[C---:B------:R-:W-:Y:S04]  /*4af0*/  @!P0 IMAD.HI.U32 R2, R3.reuse, R68, RZ ;  /* 0x0000004403028227 */ /* 0x040fe800078e00ff */
[----:B------:R-:W-:Y:S01]  /*4b00*/  IMAD R6, R72, R6, R5 ;  /* 0x0000000648067224 */ /* 0x000fe200078e0205 */
[----:B------:R-:W-:Y:S04]  /*4b10*/  @!P0 SHF.R.U32.HI R2, RZ, R69, R2 ;  /* 0x00000045ff028219 */ /* 0x000fe80000011602 */
[----:B------:R-:W-:Y:S02]  /*4b20*/  @!P0 SEL R0, R3, R2, !P2 ;  /* 0x0000000203008207 */ /* 0x000fe40005000000 */
[----:B------:R-:W-:Y:S02]  /*4b30*/  IADD3 R2, PT, PT, -R5, RZ, RZ ;  /* 0x000000ff05027210 */ /* 0x000fe40007ffe1ff */
[----:B------:R-:W-:Y:S01]  /*4b40*/  @!P0 IADD3 R8, PT, PT, R15, -R0, RZ ;  /* 0x800000000f088210 */ /* 0x000fe20007ffe0ff */
[----:B------:R-:W-:Y:S02]  /*4b50*/  @!P0 IMAD R0, R7, R6, R0 ;  /* 0x0000000607008224 */ /* 0x000fe400078e0200 */
[----:B------:R-:W-:Y:S02]  /*4b60*/  IMAD R75, R70, R2, R75 ;  /* 0x00000002464b7224 */ /* 0x000fe400078e024b */
[----:B------:R-:W-:Y:S02]  /*4b70*/  @!P0 IMAD R5, R8, R72, R3 ;  /* 0x0000004808058224 */ /* 0x000fe400078e0203 */
[----:B------:R-:W-:Y:S04]  /*4b80*/  @!P0 IMAD.MOV.U32 R3, RZ, RZ, R0 ;  /* 0x000000ffff038224 */ /* 0x000fe800078e0000 */
[----:B------:R-:W-:Y:S02]  /*4b90*/  IMAD R77, R3, R74, R77 ;  /* 0x0000004a034d7224 */ /* 0x000fe400078e024d */
[----:B------:R-:W-:Y:S07]  /*4ba0*/  IMAD R75, R5, R70, R75 ;  /* 0x00000046054b7224 */ /* 0x000fee00078e024b */
.L_x_80:
[----:B-1----:R-:W-:Y:S01]  /*4bb0*/  @!P1 ISETP.NE.AND P0, PT, R10, 0x1, PT ;  /* 0x000000010a00980c */ /* 0x002fe20003f05270 */
[----:B------:R-:W-:Y:S01]  /*4bc0*/  @!P1 IMAD.HI.U32 R0, R77, R12, RZ ;  /* 0x0000000c4d009227 */ /* 0x000fe200078e00ff */
[----:B------:R-:W-:Y:S01]  /*4bd0*/  @!P1 ISETP.NE.AND P2, PT, R9, 0x1, PT ;  /* 0x000000010900980c */ /* 0x000fe20003f45270 */
[----:B------:R-:W-:Y:S01]  /*4be0*/  ULOP3.LUT UP0, URZ, UR48, 0x1b0, URZ, 0xc0, !UPT ;  /* 0x000001b030ff7892 */ /* 0x000fe2000f80c0ff */
[----:B------:R-:W-:Y:S01]  /*4bf0*/  R2UR UR42, R21 ;  /* 0x00000000152a72ca */ /* 0x000fe200000e0000 */
[----:B------:R-:W-:Y:S01]  /*4c00*/  @!P1 IMAD.HI.U32 R3, R75, R11, RZ ;  /* 0x0000000b4b039227 */ /* 0x000fe200078e00ff */
[----:B------:R-:W-:Y:S02]  /*4c10*/  @!P1 SHF.R.U32.HI R0, RZ, R13, R0 ;  /* 0x0000000dff009219 */ /* 0x000fe40000011600 */
[----:B------:R-:W-:Y:S01]  /*4c20*/  R2UR UR41, R20 ;  /* 0x00000000142972ca */ /* 0x000fe200000e0000 */
[----:B------:R-:W-:Y:S01]  /*4c30*/  VIADD R195, R195, 0x1 ;  /* 0x00000001c3c37836 */ /* 0x000fe20000000000 */
[----:B------:R-:W-:Y:S02]  /*4c40*/  @!P1 SHF.R.U32.HI R2, RZ, R14, R3 ;  /* 0x0000000eff029219 */ /* 0x000fe40000011603 */
[----:B------:R-:W-:Y:S02]  /*4c50*/  @!P1 SEL R3, R77, R0, !P2 ;  /* 0x000000004d039207 */ /* 0x000fe40005000000 */
[----:B------:R-:W-:Y:S02]  /*4c60*/  @!P1 SEL R2, R75, R2, !P0 ;  /* 0x000000024b029207 */ /* 0x000fe40004000000 */
[----:B------:R-:W-:Y:S01]  /*4c70*/  @P4 SHF.R.U32.HI R179, RZ, 0x10, R17 ;  /* 0x00000010ffb34819 */ /* 0x000fe20000011611 */
[----:B------:R-:W-:Y:S02]  /*4c80*/  USHF.L.U32 UR42, UR42, 0x7, URZ ;  /* 0x000000072a2a7899 */ /* 0x000fe400080006ff */
[----:B------:R-:W-:Y:S02]  /*4c90*/  @!P1 IMAD.IADD R0, R2, 0x1, -R3 ;  /* 0x0000000102009824 */ /* 0x000fe400078e0a03 */
[----:B------:R-:W-:Y:S01]  /*4ca0*/  @!P1 IMAD.IADD R2, R3, 0x1, -R2 ;  /* 0x0000000103029824 */ /* 0x000fe200078e0a02 */
[----:B------:R-:W-:Y:S01]  /*4cb0*/  USHF.L.U32 UR41, UR41, 0x7, URZ ;  /* 0x0000000729297899 */ /* 0x000fe200080006ff */
[----:B------:R-:W-:Y:S02]  /*4cc0*/  @!P1 IMAD R77, R0, R9, R77 ;  /* 0x00000009004d9224 */ /* 0x000fe400078e024d */
[----:B------:R-:W-:Y:S01]  /*4cd0*/  @!P1 IMAD R75, R2, R10, R75 ;  /* 0x0000000a024b9224 */ /* 0x000fe200078e024b */
[----:B------:R-:W-:Y:S08]  /*4ce0*/  BRA.U !UP0, `(.L_x_81) ;  /* 0x0000000108407547 */ /* 0x000ff0000b800000 */
[----:B------:R-:W1:Y:S01]  /*4cf0*/  LDCU.64 UR8, c[0x4][0x80] ;  /* 0x01001000ff0877ac */ /* 0x000e620008000a00 */
[----:B------:R-:W-:Y:S01]  /*4d00*/  MOV R3, 0x0 ;  /* 0x0000000000037802 */ /* 0x000fe20000000f00 */
[----:B------:R-:W-:Y:S02]  /*4d10*/  HFMA2 R12, -RZ, RZ, 0, 5.9604644775390625e-08 ;  /* 0x00000001ff0c7431 */ /* 0x000fe400000001ff */
[----:B------:R-:W-:Y:S02]  /*4d20*/  IMAD.MOV.U32 R8, RZ, RZ, 0x70 ;  /* 0x00000070ff087424 */ /* 0x000fe400078e00ff */
[----:B------:R-:W-:Y:S01]  /*4d30*/  IMAD.MOV.U32 R13, RZ, RZ, RZ ;  /* 0x000000ffff0d7224 */ /* 0x000fe200078e00ff */
[----:B------:R-:W2:Y:S01]  /*4d40*/  LDCU.64 UR6, c[0x4][0x88] ;  /* 0x01001100ff0677ac */ /* 0x000ea20008000a00 */
[----:B------:R-:W3:Y:S01]  /*4d50*/  LDC.64 R2, c[0x4][R3] ;  /* 0x0100000003027b82 */ /* 0x000ee20000000a00 */
[----:B------:R-:W4:Y:S01]  /*4d60*/  LDCU.64 UR4, c[0x4][0x8] ;  /* 0x01000100ff0477ac */ /* 0x000f220008000a00 */
[----:B-1----:R-:W-:Y:S01]  /*4d70*/  MOV R5, UR9 ;  /* 0x0000000900057c02 */ /* 0x002fe20008000f00 */
[----:B------:R-:W-:Y:S01]  /*4d80*/  IMAD.U32 R4, RZ, RZ, UR8 ;  /* 0x00000008ff047e24 */ /* 0x000fe2000f8e00ff */
[----:B--2---:R-:W-:Y:S01]  /*4d90*/  MOV R7, UR7 ;  /* 0x0000000700077c02 */ /* 0x004fe20008000f00 */
[----:B------:R-:W-:Y:S01]  /*4da0*/  IMAD.U32 R6, RZ, RZ, UR6 ;  /* 0x00000006ff067e24 */ /* 0x000fe2000f8e00ff */
[----:B----4-:R-:W-:Y:S01]  /*4db0*/  MOV R11, UR5 ;  /* 0x00000005000b7c02 */ /* 0x010fe20008000f00 */
[----:B------:R-:W-:Y:S02]  /*4dc0*/  IMAD.U32 R10, RZ, RZ, UR4 ;  /* 0x00000004ff0a7e24 */ /* 0x000fe4000f8e00ff */
[----:B------:R-:W-:Y:S07]  /*4dd0*/  LEPC R20, `(.L_x_81) ;  /* 0x000000001014794e */ /* 0x000fee0000000000 */
[----:B---3-5:R-:W-:Y:S05]  /*4de0*/  CALL.ABS.NOINC R2 ;  /* 0x0000000002007343 */ /* 0x028fea0003c00000 */
.L_x_81:
[----:B------:R-:W-:Y:S01]  /*4df0*/  LOP3.LUT P0, RZ, R192, 0x1b0, RZ, 0xc0, !PT ;  /* 0x000001b0c0ff7812 */ /* 0x000fe2000780c0ff */
[----:B------:R-:W-:Y:S11]  /*4e00*/  BSSY.RECONVERGENT B6, `(.L_x_82) ;  /* 0x0000013000067945 */ /* 0x000ff60003800200 */
[----:B------:R-:W-:Y:S01]  /*4e10*/  @!UPT UIADD3 URZ, UPT, UPT, URZ, URZ, URZ ;  /* 0x000000fffffff290 */ /* 0x000fe2000fffe0ff */
[----:B------:R-:W-:Y:S05]  /*4e20*/  @!P0 BRA `(.L_x_83) ;  /* 0x0000000000408947 */ /* 0x000fea0003800000 */
        /* <DEDUP_REMOVED lines=16> */
.L_x_83:
[----:B------:R-:W-:Y:S05]  /*4f30*/  BSYNC.RECONVERGENT B6 ;  /* 0x0000000000067941 */ /* 0x000fea0003800200 */
.L_x_82:
[----:B------:R-:W-:Y:S01]  /*4f40*/  ISETP.NE.U32.AND P4, PT, R166, RZ, PT ;  /* 0x000000ffa600720c */ /* 0x000fe20003f85070 */
[----:B------:R-:W-:Y:S01]  /*4f50*/  UISETP.NE.AND UP2, UPT, UR50, URZ, UPT ;  /* 0x000000ff3200728c */ /* 0x000fe2000bf45270 */
[----:B------:R-:W-:Y:S01]  /*4f60*/  ISETP.NE.U32.AND P2, PT, RZ, UR38, PT ;  /* 0x00000026ff007c0c */ /* 0x000fe2000bf45070 */
[----:B------:R-:W-:Y:S01]  /*4f70*/  UISETP.NE.U32.AND UP1, UPT, UR44, URZ, UPT ;  /* 0x000000ff2c00728c */ /* 0x000fe2000bf25070 */
[----:B------:R-:W-:Y:S01]  /*4f80*/  ISETP.NE.AND.EX P4, PT, R167, RZ, PT, P4 ;  /* 0x000000ffa700720c */ /* 0x000fe20003f85340 */
[----:B------:R-:W-:Y:S01]  /*4f90*/  UPLOP3.LUT UP0, UPT, UPT, UPT, UPT, 0x40, 0x4 ;  /* 0x000000000004789c */ /* 0x000fe20003f0e870 */
[----:B------:R-:W-:Y:S01]  /*4fa0*/  ISETP.NE.AND.EX P2, PT, RZ, UR39, PT, P2 ;  /* 0x00000027ff007c0c */ /* 0x000fe2000bf45320 */
[----:B------:R-:W-:Y:S01]  /*4fb0*/  UISETP.NE.AND.EX UP1, UPT, UR45, URZ, UPT, UP1 ;  /* 0x000000ff2d00728c */ /* 0x000fe2000bf25310 */
[----:B------:R-:W-:Y:S04]  /*4fc0*/  PLOP3.LUT P1, PT, PT, PT, UP2, 0x80, 0x8 ;  /* 0x000000000008781c */ /* 0x000fe80003f2f028 */
[----:B------:R-:W-:Y:S06]  /*4fd0*/  @UP2 UPLOP3.LUT UP0, UPT, UPT, UPT, UP1, 0x80, 0x8 ;  /* 0x000000000008289c */ /* 0x000fec0003f0f010 */
[----:B------:R-:W-:Y:S01]  /*4fe0*/  PLOP3.LUT P0, PT, PT, PT, UP0, 0x80, 0x8 ;  /* 0x000000000008781c */ /* 0x000fe20003f0f008 */
[----:B------:R-:W-:Y:S01]  /*4ff0*/  @!UPT UIADD3 URZ, UPT, UPT, URZ, URZ, URZ ;  /* 0x000000fffffff290 */ /* 0x000fe2000fffe0ff */
[----:B------:R-:W-:Y:S11]  /*5000*/  BRA.U !UP1, `(.L_x_84) ;  /* 0x0000000109387547 */ /* 0x000ff6000b800000 */
[----:B------:R-:W-:Y:S01]  /*5010*/  UISETP.NE.U32.AND UP0, UPT, UR38, URZ, UPT ;  /* 0x000000ff2600728c */ /* 0x000fe2000bf05070 */
[----:B------:R-:W-:Y:S02]  /*5020*/  HFMA2 R0, -RZ, RZ, 0, 5.9604644775390625e-08 ;  /* 0x00000001ff007431 */ /* 0x000fe400000001ff */
[----:B------:R-:W-:Y:S01]  /*5030*/  IMAD.MOV.U32 R171, RZ, RZ, 0x1 ;  /* 0x00000001ffab7424 */ /* 0x000fe200078e00ff */
[----:B------:R-:W-:Y:S06]  /*5040*/  UISETP.NE.AND.EX UP0, UPT, UR39, URZ, UPT, UP0 ;  /* 0x000000ff2700728c */ /* 0x000fec000bf05300 */
[----:B------:R-:W-:Y:S05]  /*5050*/  PLOP3.LUT P3, PT, PT, PT, UP0, 0x80, 0x8 ;  /* 0x000000000008781c */ /* 0x000fea0003f6f008 */
[----:B------:R-:W1:Y:S01]  /*5060*/  @UP0 LDCU.64 UR6, c[0x0][0x888] ;  /* 0x00011100ff0607ac */ /* 0x000e620008000a00 */
[----:B------:R-:W-:Y:S07]  /*5070*/  @UP0 UIMAD UR4, UR36, UR44, URZ ;  /* 0x0000002c240402a4 */ /* 0x000fee000f8e02ff */
[----:B------:R-:W-:Y:S01]  /*5080*/  @!P3 PRMT R171, R0, 0x7610, R171 ;  /* 0x0000761000abb816 */ /* 0x000fe200000000ab */
[----:B-1----:R-:W-:Y:S03]  /*5090*/  @UP0 UIMAD.WIDE UR6, UR4, 0x4, UR6 ;  /* 0x00000004040608a5 */ /* 0x002fe6000f8e0206 */
[----:B------:R-:W1:Y:S03]  /*50a0*/  @!UP0 LDCU UR4, c[0x0][0x880] ;  /* 0x00011000ff0487ac */ /* 0x000e660008000800 */
[----:B------:R-:W-:Y:S01]  /*50b0*/  IMAD.U32 R2, RZ, RZ, UR6 ;  /* 0x00000006ff027e24 */ /* 0x000fe2000f8e00ff */
[----:B------:R-:W-:Y:S05]  /*50c0*/  MOV R3, UR7 ;  /* 0x0000000700037c02 */ /* 0x000fea0008000f00 */
[----:B-----5:R2:W5:Y:S02]  /*50d0*/  @P3 LDG.E R81, desc[UR46][R2.64] ;  /* 0x0000002e02513981 */ /* 0x020564000c1e1900 */
[----:B-12---:R-:W-:Y:S02]  /*50e0*/  @!P3 IMAD.U32 R81, RZ, RZ, UR4 ;  /* 0x00000004ff51be24 */ /* 0x006fe4000f8e00ff */
.L_x_84:
[----:B------:R-:W-:Y:S05]  /*50f0*/  @!P4 BRA `(.L_x_85) ;  /* 0x000000000020c947 */ /* 0x000fea0003800000 */
[----:B------:R-:W-:Y:S04]  /*5100*/  ISETP.NE.U32.AND P3, PT, R164, RZ, PT ;  /* 0x000000ffa400720c */ /* 0x000fe80003f65070 */
[----:B------:R-:W-:Y:S11]  /*5110*/  ISETP.NE.AND.EX P3, PT, R165, RZ, PT, P3 ;  /* 0x000000ffa500720c */ /* 0x000ff60003f65330 */
[----:B------:R-:W-:Y:S02]  /*5120*/  @!UPT UIADD3 URZ, UPT, UPT, URZ, URZ, URZ ;  /* 0x000000fffffff290 */ /* 0x000fe4000fffe0ff */
[----:B------:R-:W1:Y:S01]  /*5130*/  @P3 LDC.64 R2, c[0x0][0x8a8] ;  /* 0x00022a00ff023b82 */ /* 0x000e620000000a00 */
[----:B------:R-:W-:Y:S04]  /*5140*/  @P3 IMAD R0, R166, UR36, RZ ;  /* 0x00000024a6003c24 */ /* 0x000fe8000f8e02ff */
[----:B-1----:R-:W-:Y:S05]  /*5150*/  @P3 IMAD.WIDE R2, R0, 0x4, R2 ;  /* 0x0000000400023825 */ /* 0x002fea00078e0202 */
[----:B-----5:R1:W5:Y:S02]  /*5160*/  @P3 LDG.E R78, desc[UR46][R2.64] ;  /* 0x0000002e024e3981 */ /* 0x020364000c1e1900 */
[----:B-1----:R-:W2:Y:S02]  /*5170*/  @!P3 LDC R78, c[0x0][0x8a0] ;  /* 0x00022800ff4ebb82 */ /* 0x002ea40000000800 */
.L_x_85:
[----:B-----5:R-:W-:Y:S01]  /*5180*/  FSETP.NEU.AND P4, PT, R81, RZ, PT ;  /* 0x000000ff5100720b */ /* 0x020fe20003f8d000 */
[----:B------:R-:W-:Y:S01]  /*5190*/  BSSY B1, `(.L_x_86) ;  /* 0x0000047000017945 */ /* 0x000fe20003800000 */
[----:B------:R-:W-:Y:S01]  /*51a0*/  SEL R5, RZ, 0xffffffff, P2 ;  /* 0xffffffffff057807 */ /* 0x000fe20001000000 */
[----:B------:R-:W-:Y:S01]  /*51b0*/  IMAD.MOV.U32 R208, RZ, RZ, 0x1 ;  /* 0x00000001ffd07424 */ /* 0x000fe200078e00ff */
[----:B------:R-:W-:Y:S01]  /*51c0*/  LOP3.LUT P3, RZ, R171, 0xff, RZ, 0xc0, !PT ;  /* 0x000000ffabff7812 */ /* 0x000fe2000786c0ff */
[C---:B------:R-:W-:Y:S01]  /*51d0*/  IMAD R80, R76.reuse, 0x80, R79 ;  /* 0x000000804c507824 */ /* 0x040fe200078e024f */
[----:B------:R-:W-:Y:S02]  /*51e0*/  @P1 SEL R0, RZ, 0xffffffff, P4 ;  /* 0xffffffffff001807 */ /* 0x000fe40002000000 */
[----:B------:R-:W-:Y:S02]  /*51f0*/  CS2R R162, SRZ ;  /* 0x0000000000a27805 */ /* 0x000fe4000001ff00 */
[----:B------:R-:W-:Y:S02]  /*5200*/  LEA R3, R181, UR49, 0x3 ;  /* 0x00000031b5037c11 */ /* 0x000fe4000f8e18ff */
[----:B------:R-:W-:Y:S02]  /*5210*/  CS2R R160, SRZ ;  /* 0x0000000000a07805 */ /* 0x000fe4000001ff00 */
[----:B------:R-:W-:Y:S02]  /*5220*/  @P0 SEL R0, R5, R0, !P3 ;  /* 0x0000000005000207 */ /* 0x000fe40005800000 */
[----:B------:R-:W-:Y:S02]  /*5230*/  CS2R R158, SRZ ;  /* 0x00000000009e7805 */ /* 0x000fe4000001ff00 */
[----:B------:R-:W-:Y:S02]  /*5240*/  LEA R207, R76, UR49, 0x3 ;  /* 0x000000314ccf7c11 */ /* 0x000fe4000f8e18ff */
[----:B------:R-:W-:Y:S02]  /*5250*/  CS2R R156, SRZ ;  /* 0x00000000009c7805 */ /* 0x000fe4000001ff00 */
[----:B------:R-:W-:Y:S02]  /*5260*/  @P1 LOP3.LUT R0, R0, 0x1, RZ, 0xc0, !PT ;  /* 0x0000000100001812 */ /* 0x000fe400078ec0ff */
[----:B------:R-:W-:Y:S02]  /*5270*/  CS2R R154, SRZ ;  /* 0x00000000009a7805 */ /* 0x000fe4000001ff00 */
[----:B------:R-:W-:Y:S02]  /*5280*/  SHF.L.U32 R2, R183, 0x1f, RZ ;  /* 0x0000001fb7027819 */ /* 0x000fe400000006ff */
[----:B------:R-:W-:Y:S02]  /*5290*/  CS2R R152, SRZ ;  /* 0x0000000000987805 */ /* 0x000fe4000001ff00 */
[----:B------:R-:W-:Y:S02]  /*52a0*/  ISETP.NE.U32.OR P6, PT, R0, 0x1, !P1 ;  /* 0x000000010000780c */ /* 0x000fe40004fc5470 */
[----:B------:R-:W-:Y:S02]  /*52b0*/  CS2R R150, SRZ ;  /* 0x0000000000967805 */ /* 0x000fe4000001ff00 */
[----:B------:R-:W-:Y:S02]  /*52c0*/  PLOP3.LUT P2, PT, PT, PT, UP1, 0x80, 0x8 ;  /* 0x000000000008781c */ /* 0x000fe40003f4f018 */
[----:B------:R-:W-:Y:S02]  /*52d0*/  CS2R R148, SRZ ;  /* 0x0000000000947805 */ /* 0x000fe4000001ff00 */
[----:B------:R-:W-:Y:S02]  /*52e0*/  SEL R0, RZ, 0xffffffff, P4 ;  /* 0xffffffffff007807 */ /* 0x000fe40002000000 */
[----:B------:R-:W-:Y:S03]  /*52f0*/  P2R R184, PR, RZ, 0x40 ;  /* 0x00000040ffb87803 */ /* 0x000fe60000000000 */
[----:B------:R-:W-:Y:S04]  /*5300*/  @P6 SHF.L.U32 R4, R180, 0x1f, RZ ;  /* 0x0000001fb4046819 */ /* 0x000fe800000006ff */
[----:B------:R-:W-:Y:S01]  /*5310*/  @P2 SEL R0, R5, R0, !P3 ;  /* 0x0000000005002207 */ /* 0x000fe20005800000 */
[----:B------:R-:W1:Y:S03]  /*5320*/  @P6 SYNCS.PHASECHK.TRANS64.TRYWAIT P1, [R3+URZ+0x40], R4 ;  /* 0x00004004030065a7 */ /* 0x000e6600080211ff */
[----:B------:R-:W-:Y:S04]  /*5330*/  LOP3.LUT R0, R0, 0x1, RZ, 0xc0, !PT ;  /* 0x0000000100007812 */ /* 0x000fe800078ec0ff */
[----:B------:R-:W-:Y:S04]  /*5340*/  ISETP.NE.U32.AND P5, PT, R0, 0x1, PT ;  /* 0x000000010000780c */ /* 0x000fe80003fa5070 */
[----:B------:R-:W-:Y:S01]  /*5350*/  P2R R209, PR, RZ, 0x20 ;  /* 0x00000020ffd17803 */ /* 0x000fe20000000000 */
[----:B------:R3:W4:Y:S01]  /*5360*/  SYNCS.PHASECHK.TRANS64.TRYWAIT P0, [R207+URZ+0x90], R2 ;  /* 0x00009002cf0075a7 */ /* 0x00072200080011ff */
[----:B-1----:R-:W-:Y:S01]  /*5370*/  @P6 SEL R208, RZ, 0x1, !P1 ;  /* 0x00000001ffd06807 */ /* 0x002fe20004800000 */
[----:B---3--:R-:W-:Y:S06]  /*5380*/  @!P6 BRA `(.L_x_87) ;  /* 0x00000000009ce947 */ /* 0x008fec0003800000 */
[----:B------:R-:W-:Y:S01]  /*5390*/  @P5 IMAD R6, R181, 0x2000, R190 ;  /* 0x00002000b5065824 */ /* 0x000fe200078e02be */
[----:B------:R-:W-:Y:S01]  /*53a0*/  ISETP.NE.AND P1, PT, R208, RZ, PT ;  /* 0x000000ffd000720c */ /* 0x000fe20003f25270 */
[----:B------:R-:W-:Y:S01]  /*53b0*/  BSSY B0, `(.L_x_88) ;  /* 0x0000010000007945 */ /* 0x000fe20003800000 */
[----:B------:R-:W-:Y:S01]  /*53c0*/  CS2R R150, SRZ ;  /* 0x0000000000967805 */ /* 0x000fe2000001ff00 */
[--C-:B------:R-:W-:Y:S01]  /*53d0*/  @P5 IMAD R7, R191, -0x10, R6.reuse ;  /* 0xfffffff0bf075824 */ /* 0x100fe200078e0206 */
[----:B------:R-:W-:Y:S01]  /*53e0*/  CS2R R148, SRZ ;  /* 0x0000000000947805 */ /* 0x000fe2000001ff00 */
[----:B------:R-:W-:Y:S01]  /*53f0*/  @P5 IMAD R5, R189, -0x10, R6 ;  /* 0xfffffff0bd055824 */ /* 0x000fe200078e0206 */
[----:B------:R-:W-:Y:S01]  /*5400*/  CS2R R158, SRZ ;  /* 0x00000000009e7805 */ /* 0x000fe2000001ff00 */
[----:B------:R-:W-:Y:S01]  /*5410*/  @P5 IMAD R4, R188, 0x10, R7 ;  /* 0x00000010bc045824 */ /* 0x000fe200078e0207 */
[----:B------:R-:W-:Y:S02]  /*5420*/  CS2R R156, SRZ ;  /* 0x00000000009c7805 */ /* 0x000fe4000001ff00 */
[----:B------:R-:W-:Y:S02]  /*5430*/  CS2R R154, SRZ ;  /* 0x00000000009a7805 */ /* 0x000fe4000001ff00 */
[----:B------:R-:W-:Y:S02]  /*5440*/  CS2R R152, SRZ ;  /* 0x0000000000987805 */ /* 0x000fe4000001ff00 */
[----:B------:R-:W-:Y:S02]  /*5450*/  CS2R R162, SRZ ;  /* 0x0000000000a27805 */ /* 0x000fe4000001ff00 */
[----:B------:R-:W-:Y:S01]  /*5460*/  CS2R R160, SRZ ;  /* 0x0000000000a07805 */ /* 0x000fe2000001ff00 */
[----:B------:R-:W-:Y:S06]  /*5470*/  @P1 BRA `(.L_x_89) ;  /* 0x00000000000c1947 */ /* 0x000fec0003800000 */
[----:B------:R-:W-:Y:S04]  /*5480*/  SHF.L.U32 R0, R180, 0x1f, RZ ;  /* 0x0000001fb4007819 */ /* 0x000fe800000006ff */
[----:B------:R-:W1:Y:S02]  /*5490*/  SYNCS.PHASECHK.TRANS64.TRYWAIT P1, [R3+URZ+0x40], R0 ;  /* 0x00004000030075a7 */ /* 0x000e6400080211ff */
[----:B-1----:R-:W-:Y:S05]  /*54a0*/  @!P1 BRA `(.L_x_90) ;  /* 0x0000003400209947 */ /* 0x002fea0003800000 */
.L_x_89:
[----:B------:R-:W-:Y:S05]  /*54b0*/  BSYNC B0 ;  /* 0x0000000000007941 */ /* 0x000fea0003800000 */
.L_x_88:
[----:B------:R-:W-:Y:S01]  /*54c0*/  ISETP.NE.AND P1, PT, R209, RZ, PT ;  /* 0x000000ffd100720c */ /* 0x000fe20003f25270 */
[----:B-1----:R-:W-:Y:S02]  /*54d0*/  VIADD R3, R3, 0x50 ;  /* 0x0000005003037836 */ /* 0x002fe40000000000 */
[----:B------:R-:W-:Y:S02]  /*54e0*/  IMAD.U32 R0, RZ, RZ, UR37 ;  /* 0x00000025ff007e24 */ /* 0x000fe4000f8e00ff */
[----:B------:R-:W-:Y:S03]  /*54f0*/  VIADD R181, R181, 0x1 ;  /* 0x00000001b5b57836 */ /* 0x000fe60000000000 */
[----:B------:R-:W-:Y:S05]  /*5500*/  PRMT R0, R0, 0x654, R3 ;  /* 0x0000065400007816 */ /* 0x000fea0000000003 */
[----:B------:R1:W3:Y:S04]  /*5510*/  @P1 LDS.128 R148, [R6] ;  /* 0x0000000006941984 */ /* 0x0002e80000000c00 */
[----:B------:R1:W1:Y:S04]  /*5520*/  @P1 LDS.128 R156, [R5+0x20] ;  /* 0x00002000059c1984 */ /* 0x0002680000000c00 */
[----:B------:R1:W1:Y:S04]  /*5530*/  @P1 LDS.128 R152, [R7+0x10] ;  /* 0x0000100007981984 */ /* 0x0002680000000c00 */
[----:B------:R1:W1:Y:S01]  /*5540*/  @P1 LDS.128 R160, [R4+0x10] ;  /* 0x0000100004a01984 */ /* 0x0002620000000c00 */
[C---:B------:R-:W-:Y:S01]  /*5550*/  ISETP.NE.AND P1, PT, R181.reuse, 0x2, PT ;  /* 0x00000002b500780c */ /* 0x040fe20003f25270 */
[----:B------:R-:W-:Y:S01]  /*5560*/  @!PT LDS RZ, [RZ] ;  /* 0x00000000fffff984 */ /* 0x000fe20000000800 */
[----:B------:R-:W-:Y:S01]  /*5570*/  @!PT LDS RZ, [RZ] ;  /* 0x00000000fffff984 */ /* 0x000fe20000000800 */
[----:B------:R-:W-:Y:S01]  /*5580*/  @!PT LDS RZ, [RZ] ;  /* 0x00000000fffff984 */ /* 0x000fe20000000800 */
[----:B------:R-:W-:Y:S01]  /*5590*/  @!PT LDS RZ, [RZ] ;  /* 0x00000000fffff984 */ /* 0x000fe20000000800 */
[----:B------:R5:W-:Y:S06]  /*55a0*/  MEMBAR.ALL.CTA ;  /* 0x0000000000007992 */ /* 0x000bec0000008000 */
[----:B-----5:R-:W5:Y:S01]  /*55b0*/  FENCE.VIEW.ASYNC.S ;  /* 0x00000000000073c6 */ /* 0x020f620000000000 */
[----:B------:R-:W-:Y:S02]  /*55c0*/  SEL R3, RZ, 0x1, P1 ;  /* 0x00000001ff037807 */ /* 0x000fe40000800000 */
[----:B------:R-:W-:Y:S02]  /*55d0*/  SEL R181, R181, RZ, P1 ;  /* 0x000000ffb5b57207 */ /* 0x000fe40000800000 */
[----:B------:R-:W-:Y:S01]  /*55e0*/  LOP3.LUT R180, R180, R3, RZ, 0x3c, !PT ;  /* 0x00000003b4b47212 */ /* 0x000fe200078e3cff */
[----:B-----5:R1:W-:Y:S06]  /*55f0*/  SYNCS.ARRIVE.TRANS64.RED.A1T0 RZ, [R0+URZ], RZ ;  /* 0x000000ff00ff79a7 */ /* 0x0203ec00081004ff */
.L_x_87:
[----:B------:R-:W-:Y:S05]  /*5600*/  BSYNC B1 ;  /* 0x0000000000017941 */ /* 0x000fea0003800000 */
.L_x_86:
[----:B-1----:R-:W-:Y:S04]  /*5610*/  SHF.R.U32.HI R0, RZ, 0x15, R80 ;  /* 0x00000015ff007819 */ /* 0x002fe80000011650 */
[----:B------:R-:W-:Y:S01]  /*5620*/  LOP3.LUT P1, RZ, R0, 0x3, R173, 0x48, !PT ;  /* 0x0000000300ff7812 */ /* 0x000fe200078248ad */
[----:B------:R-:W-:Y:S01]  /*5630*/  @!UPT UIADD3 URZ, UPT, UPT, URZ, URZ, URZ ;  /* 0x000000fffffff290 */ /* 0x000fe2000fffe0ff */
[----:B----4-:R-:W-:Y:S11]  /*5640*/  @P0 BRA `(.L_x_91) ;  /* 0x0000000000080947 */ /* 0x010ff60003800000 */
[----:B------:R-:W1:Y:S02]  /*5650*/  SYNCS.PHASECHK.TRANS64.TRYWAIT P0, [R207+URZ+0x90], R2 ;  /* 0x00009002cf0075a7 */ /* 0x000e6400080011ff */
[----:B-1----:R-:W-:Y:S05]  /*5660*/  @!P0 BRA `(.L_x_92) ;  /* 0x0000003000c48947 */ /* 0x002fea0003800000 */
.L_x_91:
[----:B------:R-:W-:Y:S04]  /*5670*/  BSSY.RECONVERGENT B6, `(.L_x_93) ;  /* 0x0000012000067945 */ /* 0x000fe80003800200 */
[----:B------:R-:W-:Y:S05]  /*5680*/  @!P1 BRA `(.L_x_94) ;  /* 0x0000000000409947 */ /* 0x000fea0003800000 */
[----:B------:R-:W4:Y:S01]  /*5690*/  LDCU.64 UR8, c[0x4][0x70] ;  /* 0x01000e00ff0877ac */ /* 0x000f220008000a00 */
[----:B------:R-:W-:Y:S01]  /*56a0*/  MOV R3, 0x0 ;  /* 0x0000000000037802 */ /* 0x000fe20000000f00 */
[----:B------:R-:W-:Y:S02]  /*56b0*/  HFMA2 R12, -RZ, RZ, 0, 5.9604644775390625e-08 ;  /* 0x00000001ff0c7431 */ /* 0x000fe400000001ff */
[----:B------:R-:W-:Y:S02]  /*56c0*/  IMAD.MOV.U32 R8, RZ, RZ, 0x192 ;  /* 0x00000192ff087424 */ /* 0x000fe400078e00ff */
[----:B------:R-:W-:Y:S01]  /*56d0*/  IMAD.MOV.U32 R13, RZ, RZ, RZ ;  /* 0x000000ffff0d7224 */ /* 0x000fe200078e00ff */
[----:B------:R-:W5:Y:S01]  /*56e0*/  LDCU.64 UR6, c[0x4][0x78] ;  /* 0x01000f00ff0677ac */ /* 0x000f620008000a00 */
[----:B-1----:R-:W1:Y:S01]  /*56f0*/  LDC.64 R2, c[0x4][R3] ;  /* 0x0100000003027b82 */ /* 0x002e620000000a00 */
[----:B------:R-:W2:Y:S01]  /*5700*/  LDCU.64 UR4, c[0x4][0x10] ;  /* 0x01000200ff0477ac */ /* 0x000ea20008000a00 */
[----:B----4-:R-:W-:Y:S01]  /*5710*/  MOV R5, UR9 ;  /* 0x0000000900057c02 */ /* 0x010fe20008000f00 */
[----:B------:R-:W-:Y:S01]  /*5720*/  IMAD.U32 R4, RZ, RZ, UR8 ;  /* 0x00000008ff047e24 */ /* 0x000fe2000f8e00ff */
[----:B-----5:R-:W-:Y:S01]  /*5730*/  MOV R7, UR7 ;  /* 0x0000000700077c02 */ /* 0x020fe20008000f00 */
[----:B------:R-:W-:Y:S01]  /*5740*/  IMAD.U32 R6, RZ, RZ, UR6 ;  /* 0x00000006ff067e24 */ /* 0x000fe2000f8e00ff */
[----:B--2---:R-:W-:Y:S01]  /*5750*/  MOV R11, UR5 ;  /* 0x00000005000b7c02 */ /* 0x004fe20008000f00 */
[----:B------:R-:W-:Y:S02]  /*5760*/  IMAD.U32 R10, RZ, RZ, UR4 ;  /* 0x00000004ff0a7e24 */ /* 0x000fe4000f8e00ff */
[----:B------:R-:W-:Y:S07]  /*5770*/  LEPC R20, `(.L_x_94) ;  /* 0x000000001014794e */ /* 0x000fee0000000000 */
[----:B-1-3--:R-:W-:Y:S05]  /*5780*/  CALL.ABS.NOINC R2 ;  /* 0x0000000002007343 */ /* 0x00afea0003c00000 */
.L_x_94:
[----:B------:R-:W-:Y:S05]  /*5790*/  BSYNC.RECONVERGENT B6 ;  /* 0x0000000000067941 */ /* 0x000fea0003800200 */
.L_x_93:
[-C--:B---3--:R-:W-:Y:S01]  /*57a0*/  F2FP.F16.E5M2.UNPACK_B R83, R148.reuse ;  /* 0x00000094ff53723e */ /* 0x088fe200020004ff */
[----:B------:R-:W-:Y:S05]  /*57b0*/  WARPSYNC.ALL ;  /* 0x0000000000007948 */ /* 0x000fea0003800000 */
[----:B------:R-:W-:Y:S01]  /*57c0*/  R2UR UR4, R80 ;  /* 0x00000000500472ca */ /* 0x000fe200000e0000 */
[--C-:B------:R-:W-:Y:S01]  /*57d0*/  HADD2.F32 R82, -RZ, R83.reuse.H0_H0 ;  /* 0x20000053ff527230 */ /* 0x100fe20000004100 */
[----:B------:R-:W-:Y:S01]  /*57e0*/  F2FP.F16.E5M2.UNPACK_B R85, R148.H1 ;  /* 0x00000094ff55723e */ /* 0x000fe200030004ff */
[----:B------:R-:W-:Y:S01]  /*57f0*/  HADD2.F32 R83, -RZ, R83.H1_H1 ;  /* 0x30000053ff537230 */ /* 0x000fe20000004100 */
[-C--:B------:R-:W-:Y:S01]  /*5800*/  F2FP.F16.E5M2.UNPACK_B R87, R149.reuse ;  /* 0x00000095ff57723e */ /* 0x080fe200020004ff */
[----:B------:R-:W-:Y:S01]  /*5810*/  BSSY.RECONVERGENT B0, `(.L_x_95) ;  /* 0x000011d000007945 */ /* 0x000fe20003800200 */
[----:B------:R-:W-:Y:S01]  /*5820*/  F2FP.F16.E5M2.UNPACK_B R89, R149.H1 ;  /* 0x00000095ff59723e */ /* 0x000fe200030004ff */
[----:B------:R-:W-:Y:S01]  /*5830*/  HADD2.F32 R84, -RZ, R85.H0_H0 ;  /* 0x20000055ff547230 */ /* 0x000fe20000004100 */
[-C--:B------:R-:W-:Y:S01]  /*5840*/  F2FP.F16.E5M2.UNPACK_B R91, R150.reuse ;  /* 0x00000096ff5b723e */ /* 0x080fe200020004ff */
[----:B------:R-:W-:Y:S01]  /*5850*/  HADD2.F32 R88, -RZ, R87.H1_H1 ;  /* 0x30000057ff587230 */ /* 0x000fe20000004100 */
[----:B------:R-:W-:Y:S01]  /*5860*/  F2FP.F16.E5M2.UNPACK_B R93, R150.H1 ;  /* 0x00000096ff5d723e */ /* 0x000fe200030004ff */
[----:B------:R-:W-:Y:S01]  /*5870*/  HADD2.F32 R86, -RZ, R85.H1_H1 ;  /* 0x30000055ff567230 */ /* 0x000fe20000004100 */
[-C--:B------:R-:W-:Y:S01]  /*5880*/  F2FP.F16.E5M2.UNPACK_B R95, R151.reuse ;  /* 0x00000097ff5f723e */ /* 0x080fe200020004ff */
[----:B------:R-:W2:Y:S01]  /*5890*/  LDTM.x64 R4, tmem[UR4] ;  /* 0x00000004000479ee */ /* 0x000ea20008340000 */
[----:B------:R-:W-:Y:S01]  /*58a0*/  F2FP.F16.E5M2.UNPACK_B R97, R151.H1 ;  /* 0x00000097ff61723e */ /* 0x000fe200030004ff */
[----:B------:R-:W-:Y:S01]  /*58b0*/  HADD2.F32 R85, -RZ, R87.H0_H0 ;  /* 0x20000057ff557230 */ /* 0x000fe20000004100 */
[-C--:B------:R-:W-:Y:S01]  /*58c0*/  F2FP.F16.E5M2.UNPACK_B R99, R152.reuse ;  /* 0x00000098ff63723e */ /* 0x080fe200020004ff */
[----:B------:R-:W-:Y:S01]  /*58d0*/  HADD2.F32 R87, -RZ, R89.H0_H0 ;  /* 0x20000059ff577230 */ /* 0x000fe20000004100 */
[----:B------:R-:W-:Y:S01]  /*58e0*/  F2FP.F16.E5M2.UNPACK_B R101, R152.H1 ;  /* 0x00000098ff65723e */ /* 0x000fe200030004ff */
[----:B------:R-:W-:Y:S01]  /*58f0*/  HADD2.F32 R92, -RZ, R91.H1_H1 ;  /* 0x3000005bff5c7230 */ /* 0x000fe20000004100 */
[----:B------:R-:W-:Y:S01]  /*5900*/  ISETP.NE.AND P6, PT, R184, RZ, PT ;  /* 0x000000ffb800720c */ /* 0x000fe20003fc5270 */
[----:B------:R-:W-:Y:S01]  /*5910*/  HADD2.F32 R96, -RZ, R95.H1_H1 ;  /* 0x3000005fff607230 */ /* 0x000fe20000004100 */
[----:B------:R-:W-:Y:S01]  /*5920*/  SHF.L.U32 R211, R176, 0x4, RZ ;  /* 0x00000004b0d37819 */ /* 0x000fe200000006ff */
[----:B------:R-:W-:Y:S01]  /*5930*/  HADD2.F32 R100, -RZ, R99.H1_H1 ;  /* 0x30000063ff647230 */ /* 0x000fe20000004100 */
[----:B------:R-:W-:Y:S01]  /*5940*/  SHF.L.U32 R219, R175, 0x4, RZ ;  /* 0x00000004afdb7819 */ /* 0x000fe200000006ff */
[----:B------:R-:W-:Y:S01]  /*5950*/  HADD2.F32 R90, -RZ, R89.H1_H1 ;  /* 0x30000059ff5a7230 */ /* 0x000fe20000004100 */
[C---:B------:R-:W-:Y:S01]  /*5960*/  IADD3 R204, PT, PT, R190.reuse, R211, RZ ;  /* 0x000000d3becc7210 */ /* 0x040fe20007ffe0ff */
[----:B------:R-:W-:Y:S01]  /*5970*/  HADD2.F32 R89, -RZ, R91.H0_H0 ;  /* 0x2000005bff597230 */ /* 0x000fe20000004100 */
[----:B------:R-:W-:Y:S01]  /*5980*/  IADD3 R206, PT, PT, R190, R219, RZ ;  /* 0x000000dbbece7210 */ /* 0x000fe20007ffe0ff */
[--C-:B------:R-:W-:Y:S01]  /*5990*/  HADD2.F32 R91, -RZ, R93.reuse.H0_H0 ;  /* 0x2000005dff5b7230 */ /* 0x100fe20000004100 */
[----:B------:R-:W-:Y:S01]  /*59a0*/  SHF.L.U32 R217, R188, 0x4, RZ ;  /* 0x00000004bcd97819 */ /* 0x000fe200000006ff */
[----:B------:R-:W-:Y:S01]  /*59b0*/  HADD2.F32 R94, -RZ, R93.H1_H1 ;  /* 0x3000005dff5e7230 */ /* 0x000fe20000004100 */
[-C--:B------:R-:W-:Y:S01]  /*59c0*/  F2FP.F16.E5M2.UNPACK_B R103, R153.reuse ;  /* 0x00000099ff67723e */ /* 0x080fe200020004ff */
[----:B------:R-:W-:Y:S01]  /*59d0*/  HADD2.F32 R93, -RZ, R95.H0_H0 ;  /* 0x2000005fff5d7230 */ /* 0x000fe20000004100 */
[----:B------:R-:W-:Y:S01]  /*59e0*/  IADD3 R205, PT, PT, R217, R204, RZ ;  /* 0x000000ccd9cd7210 */ /* 0x000fe20007ffe0ff */
[----:B------:R-:W-:Y:S01]  /*59f0*/  HADD2.F32 R95, -RZ, R97.H0_H0 ;  /* 0x20000061ff5f7230 */ /* 0x000fe20000004100 */
[----:B------:R-:W-:Y:S01]  /*5a00*/  F2FP.F16.E5M2.UNPACK_B R105, R153.H1 ;  /* 0x00000099ff69723e */ /* 0x000fe200030004ff */
[C---:B--2---:R-:W-:Y:S01]  /*5a10*/  FMUL R0, R78.reuse, R4 ;  /* 0x000000044e007220 */ /* 0x044fe20000400000 */
[C---:B-1----:R-:W-:Y:S01]  /*5a20*/  FMUL R2, R78.reuse, R5 ;  /* 0x000000054e027220 */ /* 0x042fe20000400000 */
[C---:B------:R-:W-:Y:S01]  /*5a30*/  FMUL R4, R78.reuse, R8 ;  /* 0x000000084e047220 */ /* 0x040fe20000400000 */
[C---:B------:R-:W-:Y:S01]  /*5a40*/  FMUL R5, R78.reuse, R9 ;  /* 0x000000094e057220 */ /* 0x040fe20000400000 */
[C---:B------:R-:W-:Y:S01]  /*5a50*/  FFMA R0, R81.reuse, R82, R0 ;  /* 0x0000005251007223 */ /* 0x040fe20000000000 */
[C---:B------:R-:W-:Y:S01]  /*5a60*/  FFMA R2, R81.reuse, R83, R2 ;  /* 0x0000005351027223 */ /* 0x040fe20000000002 */
[C---:B------:R-:W-:Y:S01]  /*5a70*/  FMUL R8, R78.reuse, R12 ;  /* 0x0000000c4e087220 */ /* 0x040fe20000400000 */
[C---:B------:R-:W-:Y:S01]  /*5a80*/  FMUL R9, R78.reuse, R13 ;  /* 0x0000000d4e097220 */ /* 0x040fe20000400000 */
[C---:B------:R-:W-:Y:S01]  /*5a90*/  FMUL R12, R78.reuse, R16 ;  /* 0x000000104e0c7220 */ /* 0x040fe20000400000 */
[C---:B------:R-:W-:Y:S01]  /*5aa0*/  FMUL R13, R78.reuse, R17 ;  /* 0x000000114e0d7220 */ /* 0x040fe20000400000 */
[C---:B------:R-:W-:Y:S01]  /*5ab0*/  FMUL R16, R78.reuse, R20 ;  /* 0x000000144e107220 */ /* 0x040fe20000400000 */
[C---:B------:R-:W-:Y:S01]  /*5ac0*/  FMUL R17, R78.reuse, R21 ;  /* 0x000000154e117220 */ /* 0x040fe20000400000 */
[----:B------:R-:W-:Y:S02]  /*5ad0*/  HADD2.F32 R104, -RZ, R103.H1_H1 ;  /* 0x30000067ff687230 */ /* 0x000fe40000004100 */
[C---:B------:R-:W-:Y:S01]  /*5ae0*/  FMUL R20, R78.reuse, R24 ;  /* 0x000000184e147220 */ /* 0x040fe20000400000 */
[C---:B------:R-:W-:Y:S01]  /*5af0*/  FMUL R21, R78.reuse, R25 ;  /* 0x000000194e157220 */ /* 0x040fe20000400000 */
[C---:B------:R-:W-:Y:S01]  /*5b00*/  FMUL R24, R78.reuse, R28 ;  /* 0x0000001c4e187220 */ /* 0x040fe20000400000 */
[C---:B------:R-:W-:Y:S01]  /*5b10*/  FMUL R25, R78.reuse, R29 ;  /* 0x0000001d4e197220 */ /* 0x040fe20000400000 */
[C---:B------:R-:W-:Y:S01]  /*5b20*/  FMUL R28, R78.reuse, R32 ;  /* 0x000000204e1c7220 */ /* 0x040fe20000400000 */
[C---:B------:R-:W-:Y:S01]  /*5b30*/  FMUL R29, R78.reuse, R33 ;  /* 0x000000214e1d7220 */ /* 0x040fe20000400000 */
[C---:B------:R-:W-:Y:S01]  /*5b40*/  FMUL R32, R78.reuse, R36 ;  /* 0x000000244e207220 */ /* 0x040fe20000400000 */
[----:B------:R-:W-:Y:S01]  /*5b50*/  F2FP.F16.E5M2.UNPACK_B R107, R154 ;  /* 0x0000009aff6b723e */ /* 0x000fe200020004ff */
[C---:B------:R-:W-:Y:S01]  /*5b60*/  FMUL R33, R78.reuse, R37 ;  /* 0x000000254e217220 */ /* 0x040fe20000400000 */
[C---:B------:R-:W-:Y:S01]  /*5b70*/  FMUL R36, R78.reuse, R40 ;  /* 0x000000284e247220 */ /* 0x040fe20000400000 */
[----:B------:R-:W-:Y:S01]  /*5b80*/  F2FP.F16.E5M2.UNPACK_B R109, R154.H1 ;  /* 0x0000009aff6d723e */ /* 0x000fe200030004ff */
[C---:B------:R-:W-:Y:S01]  /*5b90*/  FMUL R37, R78.reuse, R41 ;  /* 0x000000294e257220 */ /* 0x040fe20000400000 */
[----:B------:R-:W-:Y:S02]  /*5ba0*/  HADD2.F32 R108, -RZ, R107.H1_H1 ;  /* 0x3000006bff6c7230 */ /* 0x000fe40000004100 */
        /* <DEDUP_REMOVED lines=26> */
[C---:B------:R-:W-:Y:S01]  /*5d50*/  FFMA R3, R81.reuse, R84, R3 ;  /* 0x0000005451037223 */ /* 0x040fe20000000003 */
[C---:B------:R-:W-:Y:S01]  /*5d60*/  FFMA R7, R81.reuse, R86, R7 ;  /* 0x0000005651077223 */ /* 0x040fe20000000007 */
[----:B------:R-:W-:Y:S01]  /*5d70*/  F2FP.F16.E5M2.UNPACK_B R127, R159 ;  /* 0x0000009fff7f723e */ /* 0x000fe200020004ff */
[C---:B------:R-:W-:Y:S01]  /*5d80*/  FFMA R4, R81.reuse, R85, R4 ;  /* 0x0000005551047223 */ /* 0x040fe20000000004 */
[C---:B------:R-:W-:Y:S01]  /*5d90*/  FFMA R5, R81.reuse, R88, R5 ;  /* 0x0000005851057223 */ /* 0x040fe20000000005 */
[----:B------:R-:W-:Y:S01]  /*5da0*/  F2FP.F16.E5M2.UNPACK_B R129, R159.H1 ;  /* 0x0000009fff81723e */ /* 0x000fe200030004ff */
[----:B------:R-:W-:Y:S01]  /*5db0*/  FFMA R6, R81, R87, R6 ;  /* 0x0000005751067223 */ /* 0x000fe20000000006 */
[----:B------:R-:W-:Y:S01]  /*5dc0*/  F2FP.SATFINITE.E5M2.F32.PACK_AB_MERGE_C R185, R7, R3, RZ ;  /* 0x0000000307b9723e */ /* 0x000fe200048060ff */
[----:B------:R-:W-:Y:S02]  /*5dd0*/  HADD2.F32 R124, -RZ, R123.H1_H1 ;  /* 0x3000007bff7c7230 */ /* 0x000fe40000004100 */
[----:B------:R-:W-:Y:S01]  /*5de0*/  FMUL R11, R78, R11 ;  /* 0x0000000b4e0b7220 */ /* 0x000fe20000400000 */
[----:B------:R-:W-:Y:S01]  /*5df0*/  HADD2.F32 R128, -RZ, R127.H1_H1 ;  /* 0x3000007fff807230 */ /* 0x000fe20000004100 */
[----:B------:R-:W-:Y:S01]  /*5e00*/  F2FP.SATFINITE.E5M2.F32.PACK_AB_MERGE_C R184, R2, R0, R185 ;  /* 0x0000000002b8723e */ /* 0x000fe200048060b9 */
[C---:B------:R-:W-:Y:S01]  /*5e10*/  FMUL R10, R78.reuse, R14 ;  /* 0x0000000e4e0a7220 */ /* 0x040fe20000400000 */
[C---:B------:R-:W-:Y:S01]  /*5e20*/  FFMA R11, R81.reuse, R90, R11 ;  /* 0x0000005a510b7223 */ /* 0x040fe2000000000b */
[C---:B------:R-:W-:Y:S01]  /*5e30*/  FFMA R8, R81.reuse, R89, R8 ;  /* 0x0000005951087223 */ /* 0x040fe20000000008 */
[----:B------:R-:W-:Y:S01]  /*5e40*/  FFMA R9, R81, R92, R9 ;  /* 0x0000005c51097223 */ /* 0x000fe20000000009 */
[----:B------:R-:W-:Y:S01]  /*5e50*/  F2FP.F16.E5M2.UNPACK_B R131, R160 ;  /* 0x000000a0ff83723e */ /* 0x000fe200020004ff */
[----:B------:R-:W-:Y:S01]  /*5e60*/  HADD2.F32 R98, -RZ, R97.H1_H1 ;  /* 0x30000061ff627230 */ /* 0x000fe20000004100 */
[----:B------:R-:W-:Y:S01]  /*5e70*/  F2FP.SATFINITE.E5M2.F32.PACK_AB_MERGE_C R186, R11, R6, RZ ;  /* 0x000000060bba723e */ /* 0x000fe200048060ff */
[----:B------:R-:W-:Y:S01]  /*5e80*/  FFMA R10, R81, R91, R10 ;  /* 0x0000005b510a7223 */ /* 0x000fe2000000000a */
[----:B------:R-:W-:Y:S02]  /*5e90*/  HADD2.F32 R97, -RZ, R99.H0_H0 ;  /* 0x20000063ff617230 */ /* 0x000fe40000004100 */
[C---:B------:R-:W-:Y:S01]  /*5ea0*/  FMUL R15, R78.reuse, R15 ;  /* 0x0000000f4e0f7220 */ /* 0x040fe20000400000 */
[----:B------:R-:W-:Y:S01]  /*5eb0*/  F2FP.SATFINITE.E5M2.F32.PACK_AB_MERGE_C R185, R5, R4, R186 ;  /* 0x0000000405b9723e */ /* 0x000fe200048060ba */
[----:B------:R-:W-:Y:S02]  /*5ec0*/  HADD2.F32 R132, -RZ, R131.H1_H1 ;  /* 0x30000083ff847230 */ /* 0x000fe40000004100 */
[C---:B------:R-:W-:Y:S01]  /*5ed0*/  FMUL R14, R78.reuse, R18 ;  /* 0x000000124e0e7220 */ /* 0x040fe20000400000 */
[C---:B------:R-:W-:Y:S01]  /*5ee0*/  FFMA R15, R81.reuse, R94, R15 ;  /* 0x0000005e510f7223 */ /* 0x040fe2000000000f */
[C---:B------:R-:W-:Y:S01]  /*5ef0*/  FFMA R12, R81.reuse, R93, R12 ;  /* 0x0000005d510c7223 */ /* 0x040fe2000000000c */
[----:B------:R-:W-:Y:S01]  /*5f00*/  FFMA R13, R81, R96, R13 ;  /* 0x00000060510d7223 */ /* 0x000fe2000000000d */
[----:B------:R-:W-:Y:S01]  /*5f10*/  F2FP.F16.E5M2.UNPACK_B R133, R160.H1 ;  /* 0x000000a0ff85723e */ /* 0x000fe200030004ff */
[--C-:B------:R-:W-:Y:S01]  /*5f20*/  HADD2.F32 R99, -RZ, R101.reuse.H0_H0 ;  /* 0x20000065ff637230 */ /* 0x100fe20000004100 */
[----:B------:R-:W-:Y:S01]  /*5f30*/  F2FP.SATFINITE.E5M2.F32.PACK_AB_MERGE_C R186, R15, R10, RZ ;  /* 0x0000000a0fba723e */ /* 0x000fe200048060ff */
[----:B------:R-:W-:Y:S01]  /*5f40*/  FFMA R14, R81, R95, R14 ;  /* 0x0000005f510e7223 */ /* 0x000fe2000000000e */
[C---:B------:R-:W-:Y:S01]  /*5f50*/  FMUL R19, R78.reuse, R19 ;  /* 0x000000134e137220 */ /* 0x040fe20000400000 */
[----:B------:R-:W-:Y:S01]  /*5f60*/  HADD2.F32 R102, -RZ, R101.H1_H1 ;  /* 0x30000065ff667230 */ /* 0x000fe20000004100 */
[----:B------:R-:W-:Y:S01]  /*5f70*/  F2FP.SATFINITE.E5M2.F32.PACK_AB_MERGE_C R186, R9, R8, R186 ;  /* 0x0000000809ba723e */ /* 0x000fe200048060ba */
[----:B------:R-:W-:Y:S02]  /*5f80*/  HADD2.F32 R101, -RZ, R103.H0_H0 ;  /* 0x20000067ff657230 */ /* 0x000fe40000004100 */
[C---:B------:R-:W-:Y:S01]  /*5f90*/  FFMA R19, R81.reuse, R98, R19 ;  /* 0x0000006251137223 */ /* 0x040fe20000000013 */
[C---:B------:R-:W-:Y:S01]  /*5fa0*/  FFMA R16, R81.reuse, R97, R16 ;  /* 0x0000006151107223 */ /* 0x040fe20000000010 */
[----:B------:R-:W-:Y:S01]  /*5fb0*/  FFMA R17, R81, R100, R17 ;  /* 0x0000006451117223 */ /* 0x000fe20000000011 */
[C---:B------:R-:W-:Y:S01]  /*5fc0*/  FMUL R18, R78.reuse, R22 ;  /* 0x000000164e127220 */ /* 0x040fe20000400000 */
[----:B------:R-:W-:Y:S01]  /*5fd0*/  F2FP.F16.E5M2.UNPACK_B R135, R161 ;  /* 0x000000a1ff87723e */ /* 0x000fe200020004ff */
        /* <DEDUP_REMOVED lines=10> */
[----:B------:R1:W-:Y:S01]  /*6080*/  STS.128 [R172+UR49+0x4200], R184 ;  /* 0x004200b8ac007988 */ /* 0x0003e20008000c31 */
[----:B------:R-:W-:Y:S01]  /*6090*/  HADD2.F32 R136, -RZ, R135.H1_H1 ;  /* 0x30000087ff887230 */ /* 0x000fe20000004100 */
[----:B------:R-:W-:Y:S01]  /*60a0*/  F2FP.SATFINITE.E5M2.F32.PACK_AB_MERGE_C R196, R23, R18, RZ ;  /* 0x0000001217c4723e */ /* 0x000fe200048060ff */
[C---:B------:R-:W-:Y:S01]  /*60b0*/  FMUL R22, R78.reuse, R26 ;  /* 0x0000001a4e167220 */ /* 0x040fe20000400000 */
[C---:B------:R-:W-:Y:S01]  /*60c0*/  FMUL R27, R78.reuse, R27 ;  /* 0x0000001b4e1b7220 */ /* 0x040fe20000400000 */
[--C-:B------:R-:W-:Y:S01]  /*60d0*/  HADD2.F32 R107, -RZ, R109.reuse.H0_H0 ;  /* 0x2000006dff6b7230 */ /* 0x100fe20000004100 */
[----:B------:R-:W-:Y:S01]  /*60e0*/  F2FP.SATFINITE.E5M2.F32.PACK_AB_MERGE_C R196, R17, R16, R196 ;  /* 0x0000001011c4723e */ /* 0x000fe200048060c4 */
[C---:B------:R-:W-:Y:S01]  /*60f0*/  FFMA R22, R81.reuse, R103, R22 ;  /* 0x0000006751167223 */ /* 0x040fe20000000016 */
[C---:B------:R-:W-:Y:S01]  /*6100*/  FFMA R27, R81.reuse, R106, R27 ;  /* 0x0000006a511b7223 */ /* 0x040fe2000000001b */
[C---:B------:R-:W-:Y:S01]  /*6110*/  FFMA R24, R81.reuse, R105, R24 ;  /* 0x0000006951187223 */ /* 0x040fe20000000018 */
[----:B------:R-:W-:Y:S01]  /*6120*/  F2FP.F16.E5M2.UNPACK_B R137, R161.H1 ;  /* 0x000000a1ff89723e */ /* 0x000fe200030004ff */
[----:B------:R-:W-:Y:S02]  /*6130*/  HADD2.F32 R110, -RZ, R109.H1_H1 ;  /* 0x3000006dff6e7230 */ /* 0x000fe40000004100 */
[----:B------:R-:W-:Y:S01]  /*6140*/  FFMA R25, R81, R108, R25 ;  /* 0x0000006c51197223 */ /* 0x000fe20000000019 */
[----:B------:R-:W-:Y:S01]  /*6150*/  F2FP.SATFINITE.E5M2.F32.PACK_AB_MERGE_C R197, R27, R22, RZ ;  /* 0x000000161bc5723e */ /* 0x000fe200048060ff */
[----:B------:R-:W-:Y:S02]  /*6160*/  HADD2.F32 R109, -RZ, R111.H0_H0 ;  /* 0x2000006fff6d7230 */ /* 0x000fe40000004100 */
[C---:B------:R-:W-:Y:S01]  /*6170*/  FMUL R26, R78.reuse, R30 ;  /* 0x0000001e4e1a7220 */ /* 0x040fe20000400000 */
[C---:B------:R-:W-:Y:S01]  /*6180*/  FMUL R31, R78.reuse, R31 ;  /* 0x0000001f4e1f7220 */ /* 0x040fe20000400000 */
[--C-:B------:R-:W-:Y:S01]  /*6190*/  HADD2.F32 R111, -RZ, R113.reuse.H0_H0 ;  /* 0x20000071ff6f7230 */ /* 0x100fe20000004100 */
[----:B------:R-:W-:Y:S01]  /*61a0*/  F2FP.SATFINITE.E5M2.F32.PACK_AB_MERGE_C R197, R21, R20, R197 ;  /* 0x0000001415c5723e */ /* 0x000fe200048060c5 */
[C---:B------:R-:W-:Y:S01]  /*61b0*/  FFMA R26, R81.reuse, R107, R26 ;  /* 0x0000006b511a7223 */ /* 0x040fe2000000001a */
[C---:B------:R-:W-:Y:S01]  /*61c0*/  FFMA R31, R81.reuse, R110, R31 ;  /* 0x0000006e511f7223 */ /* 0x040fe2000000001f */
[C---:B------:R-:W-:Y:S01]  /*61d0*/  FFMA R28, R81.reuse, R109, R28 ;  /* 0x0000006d511c7223 */ /* 0x040fe2000000001c */
[----:B------:R-:W-:Y:S01]  /*61e0*/  F2FP.F16.E5M2.UNPACK_B R139, R162 ;  /* 0x000000a2ff8b723e */ /* 0x000fe200020004ff */
[----:B------:R-:W-:Y:S02]  /*61f0*/  HADD2.F32 R114, -RZ, R113.H1_H1 ;  /* 0x30000071ff727230 */ /* 0x000fe40000004100 */
[----:B------:R-:W-:Y:S01]  /*6200*/  FFMA R29, R81, R112, R29 ;  /* 0x00000070511d7223 */ /* 0x000fe2000000001d */
[----:B------:R-:W-:Y:S01]  /*6210*/  F2FP.SATFINITE.E5M2.F32.PACK_AB_MERGE_C R198, R31, R26, RZ ;  /* 0x0000001a1fc6723e */ /* 0x000fe200048060ff */
[----:B------:R-:W-:Y:S02]  /*6220*/  HADD2.F32 R113, -RZ, R115.H0_H0 ;  /* 0x20000073ff717230 */ /* 0x000fe40000004100 */
[C---:B------:R-:W-:Y:S01]  /*6230*/  FMUL R30, R78.reuse, R34 ;  /* 0x000000224e1e7220 */ /* 0x040fe20000400000 */
[----:B------:R-:W-:Y:S01]  /*6240*/  HADD2.F32 R140, -RZ, R139.H1_H1 ;  /* 0x3000008bff8c7230 */ /* 0x000fe20000004100 */
[----:B------:R-:W-:Y:S01]  /*6250*/  F2FP.SATFINITE.E5M2.F32.PACK_AB_MERGE_C R198, R25, R24, R198 ;  /* 0x0000001819c6723e */ /* 0x000fe200048060c6 */
[C---:B------:R-:W-:Y:S01]  /*6260*/  FMUL R35, R78.reuse, R35 ;  /* 0x000000234e237220 */ /* 0x040fe20000400000 */
[--C-:B------:R-:W-:Y:S02]  /*6270*/  HADD2.F32 R115, -RZ, R117.reuse.H0_H0 ;  /* 0x20000075ff737230 */ /* 0x100fe40000004100 */
[C---:B------:R-:W-:Y:S01]  /*6280*/  FFMA R30, R81.reuse, R111, R30 ;  /* 0x0000006f511e7223 */ /* 0x040fe2000000001e */
[----:B------:R-:W-:Y:S02]  /*6290*/  HADD2.F32 R118, -RZ, R117.H1_H1 ;  /* 0x30000075ff767230 */ /* 0x000fe40000004100 */
[C---:B------:R-:W-:Y:S01]  /*62a0*/  FFMA R35, R81.reuse, R114, R35 ;  /* 0x0000007251237223 */ /* 0x040fe20000000023 */
[C---:B------:R-:W-:Y:S01]  /*62b0*/  FFMA R32, R81.reuse, R113, R32 ;  /* 0x0000007151207223 */ /* 0x040fe20000000020 */
[----:B------:R-:W-:Y:S01]  /*62c0*/  F2FP.F16.E5M2.UNPACK_B R141, R162.H1 ;  /* 0x000000a2ff8d723e */ /* 0x000fe200030004ff */
[----:B------:R-:W-:Y:S01]  /*62d0*/  FFMA R33, R81, R116, R33 ;  /* 0x0000007451217223 */ /* 0x000fe20000000021 */
[----:B------:R-:W-:Y:S01]  /*62e0*/  HADD2.F32 R117, -RZ, R119.H0_H0 ;  /* 0x20000077ff757230 */ /* 0x000fe20000004100 */
        /* <DEDUP_REMOVED lines=9> */
[----:B------:R1:W-:Y:S01]  /*6380*/  STS.128 [R204+0x4010], R196 ;  /* 0x004010c4cc007388 */ /* 0x0003e20000000c00 */
[----:B------:R-:W-:Y:S01]  /*6390*/  FFMA R37, R81, R120, R37 ;  /* 0x0000007851257223 */ /* 0x000fe20000000025 */
[----:B------:R-:W-:Y:S01]  /*63a0*/  F2FP.SATFINITE.E5M2.F32.PACK_AB_MERGE_C R200, R39, R34, RZ ;  /* 0x0000002227c8723e */ /* 0x000fe200048060ff */
[----:B------:R-:W-:Y:S02]  /*63b0*/  HADD2.F32 R122, -RZ, R121.H1_H1 ;  /* 0x30000079ff7a7230 */ /* 0x000fe40000004100 */
[C---:B------:R-:W-:Y:S01]  /*63c0*/  FMUL R38, R78.reuse, R42 ;  /* 0x0000002a4e267220 */ /* 0x040fe20000400000 */
[----:B------:R-:W-:Y:S01]  /*63d0*/  HADD2.F32 R121, -RZ, R123.H0_H0 ;  /* 0x2000007bff797230 */ /* 0x000fe20000004100 */
[----:B------:R-:W-:Y:S01]  /*63e0*/  F2FP.SATFINITE.E5M2.F32.PACK_AB_MERGE_C R200, R33, R32, R200 ;  /* 0x0000002021c8723e */ /* 0x000fe200048060c8 */
[----:B------:R-:W-:Y:S02]  /*63f0*/  HADD2.F32 R144, -RZ, R143.H1_H1 ;  /* 0x3000008fff907230 */ /* 0x000fe40000004100 */
[C---:B------:R-:W-:Y:S01]  /*6400*/  FFMA R38, R81.reuse, R119, R38 ;  /* 0x0000007751267223 */ /* 0x040fe20000000026 */
[C---:B------:R-:W-:Y:S01]  /*6410*/  FMUL R43, R78.reuse, R43 ;  /* 0x0000002b4e2b7220 */ /* 0x040fe20000400000 */
[--C-:B------:R-:W-:Y:S02]  /*6420*/  HADD2.F32 R123, -RZ, R125.reuse.H0_H0 ;  /* 0x2000007dff7b7230 */ /* 0x100fe40000004100 */
[C---:B------:R-:W-:Y:S01]  /*6430*/  FMUL R42, R78.reuse, R46 ;  /* 0x0000002e4e2a7220 */ /* 0x040fe20000400000 */
[----:B------:R-:W-:Y:S02]  /*6440*/  HADD2.F32 R126, -RZ, R125.H1_H1 ;  /* 0x3000007dff7e7230 */ /* 0x000fe40000004100 */
[C---:B------:R-:W-:Y:S01]  /*6450*/  FFMA R43, R81.reuse, R122, R43 ;  /* 0x0000007a512b7223 */ /* 0x040fe2000000002b */
[----:B------:R-:W-:Y:S01]  /*6460*/  F2FP.F16.E5M2.UNPACK_B R145, R163.H1 ;  /* 0x000000a3ff91723e */ /* 0x000fe200030004ff */
[C---:B------:R-:W-:Y:S01]  /*6470*/  FFMA R40, R81.reuse, R121, R40 ;  /* 0x0000007951287223 */ /* 0x040fe20000000028 */
[----:B------:R-:W-:Y:S01]  /*6480*/  FFMA R41, R81, R124, R41 ;  /* 0x0000007c51297223 */ /* 0x000fe20000000029 */
[----:B------:R-:W-:Y:S01]  /*6490*/  ISETP.NE.AND P0, PT, R193, RZ, PT ;  /* 0x000000ffc100720c */ /* 0x000fe20003f05270 */
[----:B------:R-:W-:Y:S01]  /*64a0*/  HADD2.F32 R125, -RZ, R127.H0_H0 ;  /* 0x2000007fff7d7230 */ /* 0x000fe20000004100 */
[----:B------:R-:W-:Y:S01]  /*64b0*/  F2FP.SATFINITE.E5M2.F32.PACK_AB_MERGE_C R201, R43, R38, RZ ;  /* 0x000000262bc9723e */ /* 0x000fe200048060ff */
[----:B------:R-:W-:Y:S01]  /*64c0*/  FFMA R42, R81, R123, R42 ;  /* 0x0000007b512a7223 */ /* 0x000fe2000000002a */
[C---:B------:R-:W-:Y:S01]  /*64d0*/  FMUL R47, R78.reuse, R47 ;  /* 0x0000002f4e2f7220 */ /* 0x040fe20000400000 */
[--C-:B------:R-:W-:Y:S01]  /*64e0*/  HADD2.F32 R127, -RZ, R129.reuse.H0_H0 ;  /* 0x20000081ff7f7230 */ /* 0x100fe20000004100 */
[----:B------:R-:W-:Y:S01]  /*64f0*/  F2FP.SATFINITE.E5M2.F32.PACK_AB_MERGE_C R201, R37, R36, R201 ;  /* 0x0000002425c9723e */ /* 0x000fe200048060c9 */
[----:B------:R-:W-:Y:S02]  /*6500*/  HADD2.F32 R130, -RZ, R129.H1_H1 ;  /* 0x30000081ff827230 */ /* 0x000fe40000004100 */
[C---:B------:R-:W-:Y:S01]  /*6510*/  FFMA R47, R81.reuse, R126, R47 ;  /* 0x0000007e512f7223 */ /* 0x040fe2000000002f */
[C---:B------:R-:W-:Y:S01]  /*6520*/  FFMA R44, R81.reuse, R125, R44 ;  /* 0x0000007d512c7223 */ /* 0x040fe2000000002c */
[C---:B------:R-:W-:Y:S01]  /*6530*/  FFMA R45, R81.reuse, R128, R45 ;  /* 0x00000080512d7223 */ /* 0x040fe2000000002d */
[----:B------:R-:W-:Y:S02]  /*6540*/  HADD2.F32 R129, -RZ, R131.H0_H0 ;  /* 0x20000083ff817230 */ /* 0x000fe40000004100 */
[C---:B------:R-:W-:Y:S01]  /*6550*/  FMUL R46, R78.reuse, R50 ;  /* 0x000000324e2e7220 */ /* 0x040fe20000400000 */
[C---:B------:R-:W-:Y:S01]  /*6560*/  FMUL R51, R78.reuse, R51 ;  /* 0x000000334e337220 */ /* 0x040fe20000400000 */
[--C-:B------:R-:W-:Y:S02]  /*6570*/  HADD2.F32 R131, -RZ, R133.reuse.H0_H0 ;  /* 0x20000085ff837230 */ /* 0x100fe40000004100 */
[C---:B------:R-:W-:Y:S01]  /*6580*/  FMUL R50, R78.reuse, R54 ;  /* 0x000000364e327220 */ /* 0x040fe20000400000 */
[C---:B------:R-:W-:Y:S01]  /*6590*/  FFMA R46, R81.reuse, R127, R46 ;  /* 0x0000007f512e7223 */ /* 0x040fe2000000002e */
[----:B------:R-:W-:Y:S02]  /*65a0*/  HADD2.F32 R134, -RZ, R133.H1_H1 ;  /* 0x30000085ff867230 */ /* 0x000fe40000004100 */
[C---:B------:R-:W-:Y:S01]  /*65b0*/  FFMA R51, R81.reuse, R130, R51 ;  /* 0x0000008251337223 */ /* 0x040fe20000000033 */
[----:B------:R-:W-:Y:S02]  /*65c0*/  HADD2.F32 R133, -RZ, R135.H0_H0 ;  /* 0x20000087ff857230 */ /* 0x000fe40000004100 */
[C---:B------:R-:W-:Y:S01]  /*65d0*/  FMUL R55, R78.reuse, R55 ;  /* 0x000000374e377220 */ /* 0x040fe20000400000 */
[C---:B------:R-:W-:Y:S01]  /*65e0*/  FFMA R48, R81.reuse, R129, R48 ;  /* 0x0000008151307223 */ /* 0x040fe20000000030 */
[C---:B------:R-:W-:Y:S01]  /*65f0*/  FFMA R49, R81.reuse, R132, R49 ;  /* 0x0000008451317223 */ /* 0x040fe20000000031 */
[--C-:B------:R-:W-:Y:S02]  /*6600*/  HADD2.F32 R135, -RZ, R137.reuse.H0_H0 ;  /* 0x20000089ff877230 */ /* 0x100fe40000004100 */
[C---:B------:R-:W-:Y:S01]  /*6610*/  FFMA R50, R81.reuse, R131, R50 ;  /* 0x0000008351327223 */ /* 0x040fe20000000032 */
[----:B------:R-:W-:Y:S02]  /*6620*/  HADD2.F32 R138, -RZ, R137.H1_H1 ;  /* 0x30000089ff8a7230 */ /* 0x000fe40000004100 */
[C---:B------:R-:W-:Y:S01]  /*6630*/  FMUL R54, R78.reuse, R58 ;  /* 0x0000003a4e367220 */ /* 0x040fe20000400000 */
[----:B------:R-:W-:Y:S02]  /*6640*/  HADD2.F32 R137, -RZ, R139.H0_H0 ;  /* 0x2000008bff897230 */ /* 0x000fe40000004100 */
[C---:B------:R-:W-:Y:S01]  /*6650*/  FFMA R55, R81.reuse, R134, R55 ;  /* 0x0000008651377223 */ /* 0x040fe20000000037 */
        /* <DEDUP_REMOVED lines=16> */
[----:B------:R-:W-:Y:S01]  /*6760*/  FFMA R63, R81, R142, R63 ;  /* 0x0000008e513f7223 */ /* 0x000fe2000000003f */
[----:B------:R-:W-:Y:S01]  /*6770*/  FMUL R67, R78, R67 ;  /* 0x000000434e437220 */ /* 0x000fe20000400000 */
[----:B------:R-:W-:Y:S01]  /*6780*/  F2FP.SATFINITE.E5M2.F32.PACK_AB_MERGE_C R202, R47, R42, RZ ;  /* 0x0000002a2fca723e */ /* 0x000fe200048060ff */
[----:B------:R-:W-:Y:S01]  /*6790*/  FFMA R60, R81, R141, R60 ;  /* 0x0000008d513c7223 */ /* 0x000fe2000000003c */
[----:B------:R-:W-:Y:S01]  /*67a0*/  F2FP.SATFINITE.E5M2.F32.PACK_AB_MERGE_C R203, R51, R46, RZ ;  /* 0x0000002e33cb723e */ /* 0x000fe200048060ff */
[C---:B------:R-:W-:Y:S01]  /*67b0*/  FFMA R61, R81.reuse, R144, R61 ;  /* 0x00000090513d7223 */ /* 0x040fe2000000003d */
[C---:B------:R-:W-:Y:S01]  /*67c0*/  FFMA R62, R81.reuse, R143, R62 ;  /* 0x0000008f513e7223 */ /* 0x040fe2000000003e */
[----:B------:R-:W-:Y:S01]  /*67d0*/  FFMA R67, R81, R146, R67 ;  /* 0x0000009251437223 */ /* 0x000fe20000000043 */
[----:B------:R-:W-:Y:S02]  /*67e0*/  F2FP.SATFINITE.E5M2.F32.PACK_AB_MERGE_C R202, R41, R40, R202 ;  /* 0x0000002829ca723e */ /* 0x000fe400048060ca */
[----:B------:R-:W-:Y:S02]  /*67f0*/  F2FP.SATFINITE.E5M2.F32.PACK_AB_MERGE_C R203, R45, R44, R203 ;  /* 0x0000002c2dcb723e */ /* 0x000fe400048060cb */
[----:B------:R-:W-:Y:S02]  /*6800*/  F2FP.SATFINITE.E5M2.F32.PACK_AB_MERGE_C R212, R55, R50, RZ ;  /* 0x0000003237d4723e */ /* 0x000fe400048060ff */
[----:B------:R-:W-:Y:S01]  /*6810*/  F2FP.SATFINITE.E5M2.F32.PACK_AB_MERGE_C R213, R59, R54, RZ ;  /* 0x000000363bd5723e */ /* 0x000fe200048060ff */
[----:B------:R1:W-:Y:S01]  /*6820*/  STS.128 [R206+0x4020], R200 ;  /* 0x004020c8ce007388 */ /* 0x0003e20000000c00 */
[----:B------:R-:W-:Y:S02]  /*6830*/  F2FP.SATFINITE.E5M2.F32.PACK_AB_MERGE_C R214, R63, R58, RZ ;  /* 0x0000003a3fd6723e */ /* 0x000fe400048060ff */
[----:B------:R-:W-:Y:S02]  /*6840*/  F2FP.SATFINITE.E5M2.F32.PACK_AB_MERGE_C R215, R67, R62, RZ ;  /* 0x0000003e43d7723e */ /* 0x000fe400048060ff */
[----:B------:R-:W-:Y:S02]  /*6850*/  F2FP.SATFINITE.E5M2.F32.PACK_AB_MERGE_C R212, R49, R48, R212 ;  /* 0x0000003031d4723e */ /* 0x000fe400048060d4 */
[----:B------:R-:W-:Y:S02]  /*6860*/  F2FP.SATFINITE.E5M2.F32.PACK_AB_MERGE_C R213, R53, R52, R213 ;  /* 0x0000003435d5723e */ /* 0x000fe400048060d5 */
[----:B------:R-:W-:Y:S02]  /*6870*/  F2FP.SATFINITE.E5M2.F32.PACK_AB_MERGE_C R214, R57, R56, R214 ;  /* 0x0000003839d6723e */ /* 0x000fe400048060d6 */
[----:B------:R-:W-:Y:S02]  /*6880*/  F2FP.SATFINITE.E5M2.F32.PACK_AB_MERGE_C R215, R61, R60, R215 ;  /* 0x0000003c3dd7723e */ /* 0x000fe400048060d7 */
[----:B------:R-:W-:Y:S02]  /*6890*/  LEA R210, R181, UR49, 0x3 ;  /* 0x00000031b5d27c11 */ /* 0x000fe4000f8e18ff */
[----:B------:R-:W-:Y:S01]  /*68a0*/  @P6 SHF.L.U32 R221, R180, 0x1f, RZ ;  /* 0x0000001fb4dd6819 */ /* 0x000fe200000006ff */
[----:B------:R1:W-:Y:S01]  /*68b0*/  STS.128 [R205+0x4010], R212 ;  /* 0x004010d4cd007388 */ /* 0x0003e20000000c00 */
[----:B------:R-:W-:Y:S01]  /*68c0*/  @!PT LDS RZ, [RZ] ;  /* 0x00000000fffff984 */ /* 0x000fe20000000800 */
[----:B------:R-:W-:Y:S01]  /*68d0*/  @!PT LDS RZ, [RZ] ;  /* 0x00000000fffff984 */ /* 0x000fe20000000800 */
[----:B------:R-:W-:Y:S01]  /*68e0*/  @!PT LDS RZ, [RZ] ;  /* 0x00000000fffff984 */ /* 0x000fe20000000800 */
[----:B------:R-:W-:Y:S01]  /*68f0*/  @!PT LDS RZ, [RZ] ;  /* 0x00000000fffff984 */ /* 0x000fe20000000800 */
[----:B------:R2:W-:Y:S07]  /*6900*/  MEMBAR.ALL.CTA ;  /* 0x0000000000007992 */ /* 0x0005ee0000008000 */
[----:B--2---:R-:W2:Y:S02]  /*6910*/  FENCE.VIEW.ASYNC.S ;  /* 0x00000000000073c6 */ /* 0x004ea40000000000 */
[----:B--2---:R-:W-:Y:S06]  /*6920*/  BAR.SYNC.DEFER_BLOCKING 0x1, 0x80 ;  /* 0x0042000000007b1d */ /* 0x004fec0000010000 */
[----:B------:R-:W-:Y:S05]  /*6930*/  @P0 BRA `(.L_x_96) ;  /* 0x0000000000280947 */ /* 0x000fea0003800000 */
[----:B------:R-:W-:Y:S02]  /*6940*/  UIADD3 UR4, UPT, UPT, UR49, 0x4200, URZ ;  /* 0x0000420031047890 */ /* 0x000fe4000fffe0ff */
[----:B------:R-:W-:Y:S01]  /*6950*/  UIADD3 UR6, UP0, UPT, UR52, 0x680, URZ ;  /* 0x0000068034067890 */ /* 0x000fe2000ff1e0ff */
[----:B------:R-:W-:Y:S03]  /*6960*/  UMOV UR43, UR36 ;  /* 0x00000024002b7c82 */ /* 0x000fe60008000000 */
[----:B------:R-:W-:Y:S01]  /*6970*/  MOV R192, UR4 ;  /* 0x0000000400c07c02 */ /* 0x000fe20008000f00 */
[----:B------:R-:W-:Y:S03]  /*6980*/  UIADD3.X UR7, UPT, UPT, URZ, UR53, URZ, UP0, !UPT ;  /* 0x00000035ff077290 */ /* 0x000fe600087fe4ff */
[----:B------:R-:W-:Y:S11]  /*6990*/  R2UR UR40, R192 ;  /* 0x00000000c02872ca */ /* 0x000ff600000e0000 */
[----:B------:R-:W-:Y:S02]  /*69a0*/  @!UPT UIADD3 URZ, UPT, UPT, URZ, URZ, URZ ;  /* 0x000000fffffff290 */ /* 0x000fe4000fffe0ff */
[----:B------:R2:W-:Y:S01]  /*69b0*/  UTMASTG.3D [UR40], [UR6] ;  /* 0x00000028060073b5 */ /* 0x0005e20008010000 */
[----:B------:R0:W-:Y:S01]  /*69c0*/  UTMACMDFLUSH ;  /* 0x00000000000079b7 */ /* 0x0001e20000000000 */
[----:B--2---:R-:W-:Y:S04]  /*69d0*/  DEPBAR.LE SB0, 0x1 ;  /* 0x000080400000791a */ /* 0x004fe80000000000 */
.L_x_96:
[----:B------:R-:W-:Y:S05]  /*69e0*/  BSYNC.RECONVERGENT B0 ;  /* 0x0000000000007941 */ /* 0x000fea0003800200 */
.L_x_95:
[----:B------:R-:W-:Y:S06]  /*69f0*/  BAR.SYNC.DEFER_BLOCKING 0x1, 0x80 ;  /* 0x0042000000007b1d */ /* 0x000fec0000010000 */
[----:B------:R-:W2:Y:S01]  /*6a00*/  @P6 SYNCS.PHASECHK.TRANS64.TRYWAIT P0, [R210+URZ+0x40], R221 ;  /* 0x000040ddd20065a7 */ /* 0x000ea200080011ff */
[----:B------:R-:W-:Y:S01]  /*6a10*/  BSSY B1, `(.L_x_97) ;  /* 0x0000023000017945 */ /* 0x000fe20003800000 */
[----:B--2---:R-:W-:Y:S03]  /*6a20*/  @P6 SEL R208, RZ, 0x1, !P0 ;  /* 0x00000001ffd06807 */ /* 0x004fe60004000000 */
[----:B------:R-:W-:Y:S05]  /*6a30*/  @!P6 BRA `(.L_x_98) ;  /* 0x000000000080e947 */ /* 0x000fea0003800000 */
[----:B------:R-:W-:Y:S01]  /*6a40*/  ISETP.NE.AND P1, PT, R209, RZ, PT ;  /* 0x000000ffd100720c */ /* 0x000fe20003f25270 */
[----:B------:R-:W-:Y:S01]  /*6a50*/  BSSY B0, `(.L_x_99) ;  /* 0x000000a000007945 */ /* 0x000fe20003800000 */
[----:B------:R-:W-:Y:S11]  /*6a60*/  ISETP.NE.AND P0, PT, R208, RZ, PT ;  /* 0x000000ffd000720c */ /* 0x000ff60003f05270 */
[----:B------:R-:W-:Y:S04]  /*6a70*/  @P1 IMAD R0, R181, 0x2000, R190 ;  /* 0x00002000b5001824 */ /* 0x000fe800078e02be */
[C---:B------:R-:W-:Y:S01]  /*6a80*/  @P1 IMAD.IADD R2, R0.reuse, 0x1, R211 ;  /* 0x0000000100021824 */ /* 0x040fe200078e02d3 */
[----:B------:R-:W-:Y:S03]  /*6a90*/  @P1 IADD3 R219, PT, PT, R0, R219, RZ ;  /* 0x000000db00db1210 */ /* 0x000fe60007ffe0ff */
[----:B------:R-:W-:Y:S01]  /*6aa0*/  @P1 IMAD.IADD R217, R217, 0x1, R2 ;  /* 0x00000001d9d91824 */ /* 0x000fe200078e0202 */
[----:B------:R-:W-:Y:S06]  /*6ab0*/  @P0 BRA `(.L_x_100) ;  /* 0x00000000000c0947 */ /* 0x000fec0003800000 */
[----:B------:R-:W-:Y:S04]  /*6ac0*/  SHF.L.U32 R3, R180, 0x1f, RZ ;  /* 0x0000001fb4037819 */ /* 0x000fe800000006ff */
[----:B------:R-:W2:Y:S02]  /*6ad0*/  SYNCS.PHASECHK.TRANS64.TRYWAIT P0, [R210+URZ+0x40], R3 ;  /* 0x00004003d20075a7 */ /* 0x000ea400080011ff */
[----:B--2---:R-:W-:Y:S05]  /*6ae0*/  @!P0 BRA `(.L_x_101) ;  /* 0x0000001c00b88947 */ /* 0x004fea0003800000 */
.L_x_100:
[----:B------:R-:W-:Y:S05]  /*6af0*/  BSYNC B0 ;  /* 0x0000000000007941 */ /* 0x000fea0003800000 */
.L_x_99:
[----:B------:R-:W-:Y:S01]  /*6b00*/  ISETP.NE.AND P0, PT, R209, RZ, PT ;  /* 0x000000ffd100720c */ /* 0x000fe20003f05270 */
[----:B--2---:R-:W-:Y:S02]  /*6b10*/  VIADD R210, R210, 0x50 ;  /* 0x00000050d2d27836 */ /* 0x004fe40000000000 */
[----:B------:R-:W-:Y:S02]  /*6b20*/  IMAD.U32 R3, RZ, RZ, UR37 ;  /* 0x00000025ff037e24 */ /* 0x000fe4000f8e00ff */
[----:B------:R-:W-:Y:S03]  /*6b30*/  VIADD R181, R181, 0x1 ;  /* 0x00000001b5b57836 */ /* 0x000fe60000000000 */
[----:B------:R-:W-:Y:S05]  /*6b40*/  PRMT R3, R3, 0x654, R210 ;  /* 0x0000065403037816 */ /* 0x000fea00000000d2 */
[----:B------:R2:W3:Y:S04]  /*6b50*/  @P0 LDS.128 R148, [R0] ;  /* 0x0000000000940984 */ /* 0x0004e80000000c00 */
[----:B------:R2:W4:Y:S04]  /*6b60*/  @P0 LDS.128 R152, [R2+0x10] ;  /* 0x0000100002980984 */ /* 0x0005280000000c00 */
        /* <DEDUP_REMOVED lines=9> */
[----:B------:R-:W-:Y:S01]  /*6c00*/  SEL R181, R181, RZ, P0 ;  /* 0x000000ffb5b57207 */ /* 0x000fe20000000000 */
[----:B-----5:R5:W-:Y:S02]  /*6c10*/  SYNCS.ARRIVE.TRANS64.RED.A1T0 RZ, [R3+URZ], RZ ;  /* 0x000000ff03ff79a7 */ /* 0x020be400081004ff */
[----:B-----5:R-:W-:Y:S04]  /*6c20*/  SEL R3, RZ, 0x1, P0 ;  /* 0x00000001ff037807 */ /* 0x020fe80000000000 */
[----:B--234-:R-:W-:Y:S02]  /*6c30*/  LOP3.LUT R180, R180, R3, RZ, 0x3c, !PT ;  /* 0x00000003b4b47212 */ /* 0x01cfe400078e3cff */
.L_x_98:
[----:B------:R-:W-:Y:S05]  /*6c40*/  BSYNC B1 ;  /* 0x0000000000017941 */ /* 0x000fea0003800000 */
.L_x_97:
[----:B------:R-:W-:Y:S05]  /*6c50*/  VIADD R0, R80, 0x40 ;  /* 0x0000004050007836 */ /* 0x000fea0000000000 */
[----:B------:R-:W-:Y:S04]  /*6c60*/  SHF.R.U32.HI R0, RZ, 0x15, R0 ;  /* 0x00000015ff007819 */ /* 0x000fe80000011600 */
[----:B------:R-:W-:Y:S11]  /*6c70*/  LOP3.LUT P0, RZ, R0, 0x3, R173, 0x48, !PT ;  /* 0x0000000300ff7812 */ /* 0x000ff600078048ad */
[----:B------:R-:W-:Y:S02]  /*6c80*/  @!UPT UIADD3 URZ, UPT, UPT, URZ, URZ, URZ ;  /* 0x000000fffffff290 */ /* 0x000fe4000fffe0ff */
[----:B------:R-:W-:Y:S05]  /*6c90*/  @!P0 BRA `(.L_x_102) ;  /* 0x0000000000408947 */ /* 0x000fea0003800000 */
[----:B------:R-:W2:Y:S01]  /*6ca0*/  LDCU.64 UR8, c[0x4][0x70] ;  /* 0x01000e00ff0877ac */ /* 0x000ea20008000a00 */
[----:B------:R-:W-:Y:S01]  /*6cb0*/  MOV R3, 0x0 ;  /* 0x0000000000037802 */ /* 0x000fe20000000f00 */
[----:B------:R-:W-:Y:S02]  /*6cc0*/  HFMA2 R12, -RZ, RZ, 0, 5.9604644775390625e-08 ;  /* 0x00000001ff0c7431 */ /* 0x000fe400000001ff */
[----:B------:R-:W-:Y:S02]  /*6cd0*/  IMAD.MOV.U32 R8, RZ, RZ, 0x192 ;  /* 0x00000192ff087424 */ /* 0x000fe400078e00ff */
[----:B------:R-:W-:Y:S01]  /*6ce0*/  IMAD.MOV.U32 R13, RZ, RZ, RZ ;  /* 0x000000ffff0d7224 */ /* 0x000fe200078e00ff */
[----:B------:R-:W3:Y:S01]  /*6cf0*/  LDCU.64 UR6, c[0x4][0x78] ;  /* 0x01000f00ff0677ac */ /* 0x000ee20008000a00 */
[----:B------:R-:W4:Y:S01]  /*6d00*/  LDC.64 R2, c[0x4][R3] ;  /* 0x0100000003027b82 */ /* 0x000f220000000a00 */
[----:B------:R-:W5:Y:S01]  /*6d10*/  LDCU.64 UR4, c[0x4][0x10] ;  /* 0x01000200ff0477ac */ /* 0x000f620008000a00 */
[----:B--2---:R-:W-:Y:S01]  /*6d20*/  MOV R5, UR9 ;  /* 0x0000000900057c02 */ /* 0x004fe20008000f00 */
[----:B------:R-:W-:Y:S01]  /*6d30*/  IMAD.U32 R4, RZ, RZ, UR8 ;  /* 0x00000008ff047e24 */ /* 0x000fe2000f8e00ff */
[----:B---3--:R-:W-:Y:S01]  /*6d40*/  MOV R7, UR7 ;  /* 0x0000000700077c02 */ /* 0x008fe20008000f00 */
[----:B------:R-:W-:Y:S01]  /*6d50*/  IMAD.U32 R6, RZ, RZ, UR6 ;  /* 0x00000006ff067e24 */ /* 0x000fe2000f8e00ff */
[----:B-----5:R-:W-:Y:S01]  /*6d60*/  MOV R11, UR5 ;  /* 0x00000005000b7c02 */ /* 0x020fe20008000f00 */
[----:B------:R-:W-:Y:S02]  /*6d70*/  IMAD.U32 R10, RZ, RZ, UR4 ;  /* 0x00000004ff0a7e24 */ /* 0x000fe4000f8e00ff */
[----:B------:R-:W-:Y:S07]  /*6d80*/  LEPC R20, `(.L_x_102) ;  /* 0x000000001014794e */ /* 0x000fee0000000000 */
[----:B-1--4-:R-:W-:Y:S05]  /*6d90*/  CALL.ABS.NOINC R2 ;  /* 0x0000000002007343 */ /* 0x012fea0003c00000 */
.L_x_102:
[----:B------:R-:W-:Y:S01]  /*6da0*/  ISETP.NE.AND P0, PT, R193, RZ, PT ;  /* 0x000000ffc100720c */ /* 0x000fe20003f05270 */
[----:B------:R-:W-:Y:S05]  /*6db0*/  WARPSYNC.ALL ;  /* 0x0000000000007948 */ /* 0x000fea0003800000 */
[----:B------:R-:W-:Y:S01]  /*6dc0*/  R2UR UR4, R80 ;  /* 0x00000000500472ca */ /* 0x000fe200000e0000 */
[----:B------:R-:W-:Y:S01]  /*6dd0*/  BSSY.RECONVERGENT B0, `(.L_x_103) ;  /* 0x000011d000007945 */ /* 0x000fe20003800200 */
[----:B------:R-:W-:Y:S02]  /*6de0*/  F2FP.F16.E5M2.UNPACK_B R11, R149 ;  /* 0x00000095ff0b723e */ /* 0x000fe400020004ff */
[----:B------:R-:W-:Y:S02]  /*6df0*/  F2FP.F16.E5M2.UNPACK_B R10, R150 ;  /* 0x00000096ff0a723e */ /* 0x000fe400020004ff */
[----:B------:R-:W-:Y:S01]  /*6e00*/  F2FP.F16.E5M2.UNPACK_B R9, R151 ;  /* 0x00000097ff09723e */ /* 0x000fe200020004ff */
[--C-:B------:R-:W-:Y:S01]  /*6e10*/  HADD2.F32 R83, -RZ, R11.reuse.H0_H0 ;  /* 0x2000000bff537230 */ /* 0x100fe20000004100 */
[----:B------:R-:W-:Y:S01]  /*6e20*/  F2FP.F16.E5M2.UNPACK_B R8, R152 ;  /* 0x00000098ff08723e */ /* 0x000fe200020004ff */
[----:B------:R-:W-:Y:S01]  /*6e30*/  HADD2.F32 R84, -RZ, R11.H1_H1 ;  /* 0x3000000bff547230 */ /* 0x000fe20000004100 */
[----:B------:R-:W-:Y:S01]  /*6e40*/  F2FP.F16.E5M2.UNPACK_B R7, R153 ;  /* 0x00000099ff07723e */ /* 0x000fe200020004ff */
[--C-:B------:R-:W-:Y:S01]  /*6e50*/  HADD2.F32 R87, -RZ, R10.reuse.H0_H0 ;  /* 0x2000000aff577230 */ /* 0x100fe20000004100 */
[----:B------:R-:W-:Y:S01]  /*6e60*/  F2FP.F16.E5M2.UNPACK_B R6, R154 ;  /* 0x0000009aff06723e */ /* 0x000fe200020004ff */
[----:B------:R-:W-:Y:S01]  /*6e70*/  HADD2.F32 R88, -RZ, R10.H1_H1 ;  /* 0x3000000aff587230 */ /* 0x000fe20000004100 */
[----:B------:R-:W-:Y:S01]  /*6e80*/  F2FP.F16.E5M2.UNPACK_B R5, R155 ;  /* 0x0000009bff05723e */ /* 0x000fe200020004ff */
[--C-:B------:R-:W-:Y:S01]  /*6e90*/  HADD2.F32 R91, -RZ, R9.reuse.H0_H0 ;  /* 0x20000009ff5b7230 */ /* 0x100fe20000004100 */
[----:B-1----:R-:W-:Y:S01]  /*6ea0*/  F2FP.F16.E5M2.UNPACK_B R4, R156 ;  /* 0x0000009cff04723e */ /* 0x002fe200020004ff */
[----:B------:R-:W-:Y:S01]  /*6eb0*/  HADD2.F32 R92, -RZ, R9.H1_H1 ;  /* 0x30000009ff5c7230 */ /* 0x000fe20000004100 */
[-C--:B------:R-:W-:Y:S01]  /*6ec0*/  F2FP.F16.E5M2.UNPACK_B R2, R148.reuse ;  /* 0x00000094ff02723e */ /* 0x080fe200020004ff */
[--C-:B------:R-:W-:Y:S01]  /*6ed0*/  HADD2.F32 R95, -RZ, R8.reuse.H0_H0 ;  /* 0x20000008ff5f7230 */ /* 0x100fe20000004100 */
[----:B------:R-:W-:Y:S01]  /*6ee0*/  F2FP.F16.E5M2.UNPACK_B R148, R148.H1 ;  /* 0x00000094ff94723e */ /* 0x000fe200030004ff */
[----:B------:R-:W-:Y:S01]  /*6ef0*/  HADD2.F32 R97, -RZ, R8.H1_H1 ;  /* 0x30000008ff617230 */ /* 0x000fe20000004100 */
[----:B------:R-:W-:Y:S01]  /*6f00*/  F2FP.F16.E5M2.UNPACK_B R149, R149.H1 ;  /* 0x00000095ff95723e */ /* 0x000fe200030004ff */
[--C-:B------:R-:W-:Y:S01]  /*6f10*/  HADD2.F32 R98, -RZ, R7.reuse.H0_H0 ;  /* 0x20000007ff627230 */ /* 0x100fe20000004100 */
[----:B------:R-:W-:Y:S01]  /*6f20*/  F2FP.F16.E5M2.UNPACK_B R150, R150.H1 ;  /* 0x00000096ff96723e */ /* 0x000fe200030004ff */
[----:B------:R-:W-:Y:S01]  /*6f30*/  HADD2.F32 R101, -RZ, R7.H1_H1 ;  /* 0x30000007ff657230 */ /* 0x000fe20000004100 */
[----:B------:R-:W-:Y:S01]  /*6f40*/  F2FP.F16.E5M2.UNPACK_B R151, R151.H1 ;  /* 0x00000097ff97723e */ /* 0x000fe200030004ff */
[--C-:B------:R-:W-:Y:S01]  /*6f50*/  HADD2.F32 R102, -RZ, R6.reuse.H0_H0 ;  /* 0x20000006ff667230 */ /* 0x100fe20000004100 */
[----:B------:R-:W-:Y:S01]  /*6f60*/  F2FP.F16.E5M2.UNPACK_B R138, R163 ;  /* 0x000000a3ff8a723e */ /* 0x000fe200020004ff */
[----:B------:R-:W-:Y:S01]  /*6f70*/  HADD2.F32 R105, -RZ, R6.H1_H1 ;  /* 0x30000006ff697230 */ /* 0x000fe20000004100 */
[----:B------:R-:W-:Y:S01]  /*6f80*/  R2UR UR5, R207 ;  /* 0x00000000cf0572ca */ /* 0x000fe200000e0000 */
        /* <DEDUP_REMOVED lines=8> */
[----:B------:R-:W1:Y:S01]  /*7010*/  LDTM.x64 R4, tmem[UR4+0x40] ;  /* 0x00004004000479ee */ /* 0x000e620008340000 */
[--C-:B------:R-:W-:Y:S01]  /*7020*/  HADD2.F32 R0, -RZ, R2.reuse.H0_H0 ;  /* 0x20000002ff007230 */ /* 0x100fe20000004100 */
[----:B------:R-:W-:Y:S01]  /*7030*/  NOP ;  /* 0x0000000000007918 */ /* 0x000fe20000000000 */
[----:B------:R-:W-:Y:S01]  /*7040*/  HADD2.F32 R2, -RZ, R2.H1_H1 ;  /* 0x30000002ff027230 */ /* 0x000fe20000004100 */
[----:B------:R-:W-:Y:S01]  /*7050*/  UIADD3 UR5, UPT, UPT, UR5, 0xb0, URZ ;  /* 0x000000b005057890 */ /* 0x000fe2000fffe0ff */
[--C-:B------:R-:W-:Y:S01]  /*7060*/  HADD2.F32 R86, -RZ, R149.reuse.H1_H1 ;  /* 0x30000095ff567230 */ /* 0x100fe20000004100 */
[----:B------:R-:W-:Y:S01]  /*7070*/  F2FP.F16.E5M2.UNPACK_B R132, R161 ;  /* 0x000000a1ff84723e */ /* 0x000fe200020004ff */
[--C-:B------:R-:W-:Y:S01]  /*7080*/  HADD2.F32 R114, -RZ, R116.reuse.H0_H0 ;  /* 0x20000074ff727230 */ /* 0x100fe20000004100 */
[----:B------:R-:W-:Y:S01]  /*7090*/  UPRMT UR5, UR37, 0x654, UR5 ;  /* 0x0000065425057896 */ /* 0x000fe20008000005 */
[----:B------:R-:W-:Y:S01]  /*70a0*/  HADD2.F32 R117, -RZ, R116.H1_H1 ;  /* 0x30000074ff757230 */ /* 0x000fe20000004100 */
[----:B------:R-:W-:Y:S01]  /*70b0*/  F2FP.F16.E5M2.UNPACK_B R136, R162 ;  /* 0x000000a2ff88723e */ /* 0x000fe200020004ff */
[--C-:B------:R-:W-:Y:S01]  /*70c0*/  HADD2.F32 R118, -RZ, R120.reuse.H0_H0 ;  /* 0x20000078ff767230 */ /* 0x100fe20000004100 */
[----:B------:R-:W-:Y:S01]  /*70d0*/  F2FP.F16.E5M2.UNPACK_B R152, R152.H1 ;  /* 0x00000098ff98723e */ /* 0x000fe200030004ff */
[----:B------:R-:W-:Y:S01]  /*70e0*/  HADD2.F32 R121, -RZ, R120.H1_H1 ;  /* 0x30000078ff797230 */ /* 0x000fe20000004100 */
[----:B------:R-:W-:Y:S01]  /*70f0*/  F2FP.F16.E5M2.UNPACK_B R153, R153.H1 ;  /* 0x00000099ff99723e */ /* 0x000fe200030004ff */
[--C-:B------:R-:W-:Y:S01]  /*7100*/  HADD2.F32 R122, -RZ, R124.reuse.H0_H0 ;  /* 0x2000007cff7a7230 */ /* 0x100fe20000004100 */
[----:B------:R-:W-:Y:S01]  /*7110*/  F2FP.F16.E5M2.UNPACK_B R154, R154.H1 ;  /* 0x0000009aff9a723e */ /* 0x000fe200030004ff */
[----:B-1----:R-:W-:Y:S01]  /*7120*/  SYNCS.ARRIVE.TRANS64.RED.A1T0 RZ, [UR5], RZ ;  /* 0x000000ffffff79a7 */ /* 0x002fe20008100405 */
[----:B------:R-:W-:Y:S01]  /*7130*/  HADD2.F32 R125, -RZ, R124.H1_H1 ;  /* 0x3000007cff7d7230 */ /* 0x000fe20000004100 */
[----:B------:R-:W-:Y:S01]  /*7140*/  F2FP.F16.E5M2.UNPACK_B R155, R155.H1 ;  /* 0x0000009bff9b723e */ /* 0x000fe200030004ff */
[--C-:B------:R-:W-:Y:S01]  /*7150*/  HADD2.F32 R126, -RZ, R128.reuse.H0_H0 ;  /* 0x20000080ff7e7230 */ /* 0x100fe20000004100 */
[----:B------:R-:W-:Y:S01]  /*7160*/  F2FP.F16.E5M2.UNPACK_B R156, R156.H1 ;  /* 0x0000009cff9c723e */ /* 0x000fe200030004ff */
[----:B------:R-:W-:Y:S01]  /*7170*/  HADD2.F32 R129, -RZ, R128.H1_H1 ;  /* 0x30000080ff817230 */ /* 0x000fe20000004100 */
[----:B------:R-:W-:Y:S01]  /*7180*/  F2FP.F16.E5M2.UNPACK_B R157, R157.H1 ;  /* 0x0000009dff9d723e */ /* 0x000fe200030004ff */
[C---:B------:R-:W-:Y:S01]  /*7190*/  FMUL R4, R78.reuse, R4 ;  /* 0x000000044e047220 */ /* 0x040fe20000400000 */
[C---:B------:R-:W-:Y:S01]  /*71a0*/  FMUL R5, R78.reuse, R5 ;  /* 0x000000054e057220 */ /* 0x040fe20000400000 */
[----:B------:R-:W-:Y:S02]  /*71b0*/  HADD2.F32 R3, -RZ, R148.H0_H0 ;  /* 0x20000094ff037230 */ /* 0x000fe40000004100 */
        /* <DEDUP_REMOVED lines=9> */
[C---:B------:R-:W-:Y:S01]  /*7250*/  FMUL R2, R78.reuse, R21 ;  /* 0x000000154e027220 */ /* 0x040fe20000400000 */
[C---:B------:R-:W-:Y:S01]  /*7260*/  FMUL R21, R78.reuse, R28 ;  /* 0x0000001c4e157220 */ /* 0x040fe20000400000 */
[----:B------:R-:W-:Y:S02]  /*7270*/  HADD2.F32 R130, -RZ, R132.H0_H0 ;  /* 0x20000084ff827230 */ /* 0x000fe40000004100 */
[C---:B------:R-:W-:Y:S01]  /*7280*/  FMUL R6, R78.reuse, R6 ;  /* 0x000000064e067220 */ /* 0x040fe20000400000 */
[----:B------:R-:W-:Y:S02]  /*7290*/  HADD2.F32 R82, -RZ, R148.H1_H1 ;  /* 0x30000094ff527230 */ /* 0x000fe40000004100 */
[C---:B------:R-:W-:Y:S01]  /*72a0*/  FMUL R7, R78.reuse, R7 ;  /* 0x000000074e077220 */ /* 0x040fe20000400000 */
[----:B------:R-:W-:Y:S02]  /*72b0*/  HADD2.F32 R85, -RZ, R149.H0_H0 ;  /* 0x20000095ff557230 */ /* 0x000fe40000004100 */
[C---:B------:R-:W-:Y:S01]  /*72c0*/  FFMA R6, R81.reuse, R3, R6 ;  /* 0x0000000351067223 */ /* 0x040fe20000000006 */
[----:B------:R-:W-:Y:S02]  /*72d0*/  HADD2.F32 R133, -RZ, R132.H1_H1 ;  /* 0x30000084ff857230 */ /* 0x000fe40000004100 */
[C---:B------:R-:W-:Y:S01]  /*72e0*/  FFMA R7, R81.reuse, R82, R7 ;  /* 0x0000005251077223 */ /* 0x040fe20000000007 */
[C---:B------:R-:W-:Y:S01]  /*72f0*/  FFMA R8, R81.reuse, R83, R8 ;  /* 0x0000005351087223 */ /* 0x040fe20000000008 */
[C---:B------:R-:W-:Y:S01]  /*7300*/  FFMA R9, R81.reuse, R84, R9 ;  /* 0x0000005451097223 */ /* 0x040fe20000000009 */
[--C-:B------:R-:W-:Y:S02]  /*7310*/  HADD2.F32 R82, -RZ, R138.reuse.H0_H0 ;  /* 0x2000008aff527230 */ /* 0x100fe40000004100 */
[C---:B------:R-:W-:Y:S01]  /*7320*/  FMUL R10, R78.reuse, R10 ;  /* 0x0000000a4e0a7220 */ /* 0x040fe20000400000 */
[----:B------:R-:W-:Y:S02]  /*7330*/  HADD2.F32 R83, -RZ, R138.H1_H1 ;  /* 0x3000008aff537230 */ /* 0x000fe40000004100 */
[C---:B------:R-:W-:Y:S01]  /*7340*/  FMUL R11, R78.reuse, R11 ;  /* 0x0000000b4e0b7220 */ /* 0x040fe20000400000 */
[----:B------:R-:W-:Y:S02]  /*7350*/  HADD2.F32 R89, -RZ, R150.H0_H0 ;  /* 0x20000096ff597230 */ /* 0x000fe40000004100 */
[C---:B------:R-:W-:Y:S01]  /*7360*/  FFMA R10, R81.reuse, R85, R10 ;  /* 0x00000055510a7223 */ /* 0x040fe2000000000a */
[--C-:B------:R-:W-:Y:S02]  /*7370*/  HADD2.F32 R134, -RZ, R136.reuse.H0_H0 ;  /* 0x20000088ff867230 */ /* 0x100fe40000004100 */
[C---:B------:R-:W-:Y:S01]  /*7380*/  FFMA R11, R81.reuse, R86, R11 ;  /* 0x00000056510b7223 */ /* 0x040fe2000000000b */
[C---:B------:R-:W-:Y:S01]  /*7390*/  FFMA R12, R81.reuse, R87, R12 ;  /* 0x00000057510c7223 */ /* 0x040fe2000000000c */
[----:B------:R-:W-:Y:S01]  /*73a0*/  FFMA R13, R81, R88, R13 ;  /* 0x00000058510d7223 */ /* 0x000fe2000000000d */
[----:B------:R-:W-:Y:S01]  /*73b0*/  F2FP.SATFINITE.E5M2.F32.PACK_AB_MERGE_C R86, R7, R6, RZ ;  /* 0x000000060756723e */ /* 0x000fe200048060ff */
[C---:B------:R-:W-:Y:S01]  /*73c0*/  FMUL R7, R78.reuse, R24 ;  /* 0x000000184e077220 */ /* 0x040fe20000400000 */
[----:B------:R-:W-:Y:S01]  /*73d0*/  F2FP.SATFINITE.E5M2.F32.PACK_AB_MERGE_C R138, R11, R10, RZ ;  /* 0x0000000a0b8a723e */ /* 0x000fe200048060ff */
[C---:B------:R-:W-:Y:S01]  /*73e0*/  FMUL R10, R78.reuse, R25 ;  /* 0x000000194e0a7220 */ /* 0x040fe20000400000 */
[C---:B------:R-:W-:Y:S01]  /*73f0*/  FMUL R25, R78.reuse, R32 ;  /* 0x000000204e197220 */ /* 0x040fe20000400000 */
[----:B------:R-:W-:Y:S02]  /*7400*/  HADD2.F32 R137, -RZ, R136.H1_H1 ;  /* 0x30000088ff897230 */ /* 0x000fe40000004100 */
[C---:B------:R-:W-:Y:S01]  /*7410*/  FMUL R14, R78.reuse, R14 ;  /* 0x0000000e4e0e7220 */ /* 0x040fe20000400000 */
[----:B------:R-:W-:Y:S02]  /*7420*/  HADD2.F32 R90, -RZ, R150.H1_H1 ;  /* 0x30000096ff5a7230 */ /* 0x000fe40000004100 */
[C---:B------:R-:W-:Y:S01]  /*7430*/  FMUL R15, R78.reuse, R15 ;  /* 0x0000000f4e0f7220 */ /* 0x040fe20000400000 */
[--C-:B------:R-:W-:Y:S02]  /*7440*/  HADD2.F32 R93, -RZ, R151.reuse.H0_H0 ;  /* 0x20000097ff5d7230 */ /* 0x100fe40000004100 */
[C---:B------:R-:W-:Y:S01]  /*7450*/  FFMA R14, R81.reuse, R89, R14 ;  /* 0x00000059510e7223 */ /* 0x040fe2000000000e */
[----:B------:R-:W-:Y:S02]  /*7460*/  HADD2.F32 R94, -RZ, R151.H1_H1 ;  /* 0x30000097ff5e7230 */ /* 0x000fe40000004100 */
[C---:B------:R-:W-:Y:S01]  /*7470*/  FFMA R15, R81.reuse, R90, R15 ;  /* 0x0000005a510f7223 */ /* 0x040fe2000000000f */
[C---:B------:R-:W-:Y:S01]  /*7480*/  FFMA R16, R81.reuse, R91, R16 ;  /* 0x0000005b51107223 */ /* 0x040fe20000000010 */
[----:B------:R-:W-:Y:S01]  /*7490*/  FFMA R17, R81, R92, R17 ;  /* 0x0000005c51117223 */ /* 0x000fe20000000011 */
[C---:B------:R-:W-:Y:S01]  /*74a0*/  FMUL R18, R78.reuse, R18 ;  /* 0x000000124e127220 */ /* 0x040fe20000400000 */
[C---:B------:R-:W-:Y:S01]  /*74b0*/  FMUL R19, R78.reuse, R19 ;  /* 0x000000134e137220 */ /* 0x040fe20000400000 */
[--C-:B------:R-:W-:Y:S01]  /*74c0*/  HADD2.F32 R96, -RZ, R152.reuse.H0_H0 ;  /* 0x20000098ff607230 */ /* 0x100fe20000004100 */
[----:B------:R-:W-:Y:S01]  /*74d0*/  F2FP.SATFINITE.E5M2.F32.PACK_AB_MERGE_C R14, R15, R14, RZ ;  /* 0x0000000e0f0e723e */ /* 0x000fe200048060ff */
[C---:B------:R-:W-:Y:S01]  /*74e0*/  FFMA R18, R81.reuse, R93, R18 ;  /* 0x0000005d51127223 */ /* 0x040fe20000000012 */
[C---:B------:R-:W-:Y:S01]  /*74f0*/  FFMA R19, R81.reuse, R94, R19 ;  /* 0x0000005e51137223 */ /* 0x040fe20000000013 */
[C---:B------:R-:W-:Y:S01]  /*7500*/  FFMA R0, R81.reuse, R95, R0 ;  /* 0x0000005f51007223 */ /* 0x040fe20000000000 */
[----:B------:R-:W-:Y:S01]  /*7510*/  FFMA R2, R81, R97, R2 ;  /* 0x0000006151027223 */ /* 0x000fe20000000002 */
[----:B------:R-:W-:Y:S02]  /*7520*/  HADD2.F32 R99, -RZ, R152.H1_H1 ;  /* 0x30000098ff637230 */ /* 0x000fe40000004100 */
[C---:B------:R-:W-:Y:S01]  /*7530*/  FMUL R3, R78.reuse, R22 ;  /* 0x000000164e037220 */ /* 0x040fe20000400000 */
[----:B------:R-:W-:Y:S01]  /*7540*/  F2FP.SATFINITE.E5M2.F32.PACK_AB_MERGE_C R18, R19, R18, RZ ;  /* 0x000000121312723e */ /* 0x000fe200048060ff */
[C---:B------:R-:W-:Y:S01]  /*7550*/  FMUL R22, R78.reuse, R29 ;  /* 0x0000001d4e167220 */ /* 0x040fe20000400000 */
[C---:B------:R-:W-:Y:S01]  /*7560*/  FMUL R29, R78.reuse, R36 ;  /* 0x000000244e1d7220 */ /* 0x040fe20000400000 */
[C---:B------:R-:W-:Y:S01]  /*7570*/  FFMA R3, R81.reuse, R96, R3 ;  /* 0x0000006051037223 */ /* 0x040fe20000000003 */
[C---:B------:R-:W-:Y:S01]  /*7580*/  FMUL R6, R78.reuse, R23 ;  /* 0x000000174e067220 */ /* 0x040fe20000400000 */
[--C-:B------:R-:W-:Y:S02]  /*7590*/  HADD2.F32 R100, -RZ, R153.reuse.H0_H0 ;  /* 0x20000099ff647230 */ /* 0x100fe40000004100 */
[C---:B------:R-:W-:Y:S01]  /*75a0*/  FMUL R11, R78.reuse, R26 ;  /* 0x0000001a4e0b7220 */ /* 0x040fe20000400000 */
[----:B------:R-:W-:Y:S02]  /*75b0*/  HADD2.F32 R103, -RZ, R153.H1_H1 ;  /* 0x30000099ff677230 */ /* 0x000fe40000004100 */
[C---:B------:R-:W-:Y:S01]  /*75c0*/  FFMA R6, R81.reuse, R99, R6 ;  /* 0x0000006351067223 */ /* 0x040fe20000000006 */
[C---:B------:R-:W-:Y:S01]  /*75d0*/  FFMA R7, R81.reuse, R98, R7 ;  /* 0x0000006251077223 */ /* 0x040fe20000000007 */
[C---:B------:R-:W-:Y:S01]  /*75e0*/  FFMA R10, R81.reuse, R101, R10 ;  /* 0x00000065510a7223 */ /* 0x040fe2000000000a */
[C---:B------:R-:W-:Y:S01]  /*75f0*/  FFMA R11, R81.reuse, R100, R11 ;  /* 0x00000064510b7223 */ /* 0x040fe2000000000b */
[----:B------:R-:W-:Y:S01]  /*7600*/  FMUL R26, R78, R33 ;  /* 0x000000214e1a7220 */ /* 0x000fe20000400000 */
[----:B------:R-:W-:Y:S01]  /*7610*/  F2FP.SATFINITE.E5M2.F32.PACK_AB_MERGE_C R3, R6, R3, RZ ;  /* 0x000000030603723e */ /* 0x000fe200048060ff */
[C---:B------:R-:W-:Y:S01]  /*7620*/  FMUL R33, R78.reuse, R40 ;  /* 0x000000284e217220 */ /* 0x040fe20000400000 */
        /* <DEDUP_REMOVED lines=8> */
[C---:B------:R-:W-:Y:S01]  /*76b0*/  FMUL R30, R78.reuse, R37 ;  /* 0x000000254e1e7220 */ /* 0x040fe20000400000 */
[C---:B------:R-:W-:Y:S01]  /*76c0*/  FMUL R37, R78.reuse, R44 ;  /* 0x0000002c4e257220 */ /* 0x040fe20000400000 */
[C---:B------:R-:W-:Y:S01]  /*76d0*/  FMUL R24, R78.reuse, R31 ;  /* 0x0000001f4e187220 */ /* 0x040fe20000400000 */
[----:B------:R-:W-:Y:S01]  /*76e0*/  F2FP.F16.E5M2.UNPACK_B R158, R158.H1 ;  /* 0x0000009eff9e723e */ /* 0x000fe200030004ff */
[--C-:B------:R-:W-:Y:S02]  /*76f0*/  HADD2.F32 R108, -RZ, R155.reuse.H0_H0 ;  /* 0x2000009bff6c7230 */ /* 0x100fe40000004100 */
[----:B------:R-:W-:Y:S01]  /*7700*/  FMUL R27, R78, R34 ;  /* 0x000000224e1b7220 */ /* 0x000fe20000400000 */
[----:B------:R-:W-:Y:S02]  /*7710*/  HADD2.F32 R111, -RZ, R155.H1_H1 ;  /* 0x3000009bff6f7230 */ /* 0x000fe40000004100 */
[C---:B------:R-:W-:Y:S01]  /*7720*/  FFMA R24, R81.reuse, R107, R24 ;  /* 0x0000006b51187223 */ /* 0x040fe20000000018 */
[----:B------:R-:W-:Y:S01]  /*7730*/  F2FP.F16.E5M2.UNPACK_B R159, R159.H1 ;  /* 0x0000009fff9f723e */ /* 0x000fe200030004ff */
[C---:B------:R-:W-:Y:S01]  /*7740*/  FFMA R25, R81.reuse, R106, R25 ;  /* 0x0000006a51197223 */ /* 0x040fe20000000019 */
[C---:B------:R-:W-:Y:S01]  /*7750*/  FFMA R26, R81.reuse, R109, R26 ;  /* 0x0000006d511a7223 */ /* 0x040fe2000000001a */
[----:B------:R-:W-:Y:S01]  /*7760*/  F2FP.F16.E5M2.UNPACK_B R160, R160.H1 ;  /* 0x000000a0ffa0723e */ /* 0x000fe200030004ff */
[C---:B------:R-:W-:Y:S01]  /*7770*/  FFMA R27, R81.reuse, R108, R27 ;  /* 0x0000006c511b7223 */ /* 0x040fe2000000001b */
[----:B------:R-:W-:Y:S01]  /*7780*/  F2FP.SATFINITE.E5M2.F32.PACK_AB_MERGE_C R6, R24, R23, RZ ;  /* 0x000000171806723e */ /* 0x000fe200048060ff */
[C---:B------:R-:W-:Y:S01]  /*7790*/  FMUL R34, R78.reuse, R41 ;  /* 0x000000294e227220 */ /* 0x040fe20000400000 */
[C---:B------:R-:W-:Y:S01]  /*77a0*/  FMUL R41, R78.reuse, R48 ;  /* 0x000000304e297220 */ /* 0x040fe20000400000 */
[----:B------:R-:W-:Y:S01]  /*77b0*/  FMUL R28, R78, R35 ;  /* 0x000000234e1c7220 */ /* 0x000fe20000400000 */
[----:B------:R-:W-:Y:S01]  /*77c0*/  F2FP.F16.E5M2.UNPACK_B R161, R161.H1 ;  /* 0x000000a1ffa1723e */ /* 0x000fe200030004ff */
[--C-:B------:R-:W-:Y:S01]  /*77d0*/  HADD2.F32 R112, -RZ, R156.reuse.H0_H0 ;  /* 0x2000009cff707230 */ /* 0x100fe20000004100 */
[----:B------:R-:W-:Y:S01]  /*77e0*/  F2FP.SATFINITE.E5M2.F32.PACK_AB_MERGE_C R6, R22, R21, R6 ;  /* 0x000000151606723e */ /* 0x000fe20004806006 */
[C---:B------:R-:W-:Y:S01]  /*77f0*/  FFMA R28, R81.reuse, R111, R28 ;  /* 0x0000006f511c7223 */ /* 0x040fe2000000001c */
[C---:B------:R-:W-:Y:S01]  /*7800*/  FFMA R29, R81.reuse, R110, R29 ;  /* 0x0000006e511d7223 */ /* 0x040fe2000000001d */
[C---:B------:R-:W-:Y:S01]  /*7810*/  FFMA R30, R81.reuse, R113, R30 ;  /* 0x00000071511e7223 */ /* 0x040fe2000000001e */
[----:B------:R-:W-:Y:S02]  /*7820*/  HADD2.F32 R115, -RZ, R156.H1_H1 ;  /* 0x3000009cff737230 */ /* 0x000fe40000004100 */
[C---:B------:R-:W-:Y:S01]  /*7830*/  FMUL R31, R78.reuse, R38 ;  /* 0x000000264e1f7220 */ /* 0x040fe20000400000 */
[----:B------:R-:W-:Y:S01]  /*7840*/  F2FP.F16.E5M2.UNPACK_B R162, R162.H1 ;  /* 0x000000a2ffa2723e */ /* 0x000fe200030004ff */
[C---:B------:R-:W-:Y:S01]  /*7850*/  FMUL R38, R78.reuse, R45 ;  /* 0x0000002d4e267220 */ /* 0x040fe20000400000 */
[C---:B------:R-:W-:Y:S01]  /*7860*/  FMUL R45, R78.reuse, R52 ;  /* 0x000000344e2d7220 */ /* 0x040fe20000400000 */
[----:B------:R-:W-:Y:S01]  /*7870*/  F2FP.F16.E5M2.UNPACK_B R163, R163.H1 ;  /* 0x000000a3ffa3723e */ /* 0x000fe200030004ff */
[----:B------:R-:W-:Y:S01]  /*7880*/  FFMA R31, R81, R112, R31 ;  /* 0x00000070511f7223 */ /* 0x000fe2000000001f */
[----:B------:R-:W-:Y:S01]  /*7890*/  FMUL R52, R78, R59 ;  /* 0x0000003b4e347220 */ /* 0x000fe20000400000 */
[----:B------:R-:W-:Y:S01]  /*78a0*/  IADD3 R76, PT, PT, R76, 0x1, RZ ;  /* 0x000000014c4c7810 */ /* 0x000fe20007ffe0ff */
[C---:B------:R-:W-:Y:S01]  /*78b0*/  FMUL R59, R78.reuse, R66 ;  /* 0x000000424e3b7220 */ /* 0x040fe20000400000 */
[----:B------:R-:W-:Y:S01]  /*78c0*/  F2FP.SATFINITE.E5M2.F32.PACK_AB_MERGE_C R66, R13, R12, R14 ;  /* 0x0000000c0d42723e */ /* 0x000fe2000480600e */
[C---:B------:R-:W-:Y:S01]  /*78d0*/  FMUL R32, R78.reuse, R39 ;  /* 0x000000274e207220 */ /* 0x040fe20000400000 */
[--C-:B------:R-:W-:Y:S02]  /*78e0*/  HADD2.F32 R116, -RZ, R157.reuse.H0_H0 ;  /* 0x2000009dff747230 */ /* 0x100fe40000004100 */
[C---:B------:R-:W-:Y:S01]  /*78f0*/  FMUL R35, R78.reuse, R42 ;  /* 0x0000002a4e237220 */ /* 0x040fe20000400000 */
[----:B------:R-:W-:Y:S02]  /*7900*/  HADD2.F32 R119, -RZ, R157.H1_H1 ;  /* 0x3000009dff777230 */ /* 0x000fe40000004100 */
[C---:B------:R-:W-:Y:S01]  /*7910*/  FFMA R32, R81.reuse, R115, R32 ;  /* 0x0000007351207223 */ /* 0x040fe20000000020 */
[----:B------:R-:W-:Y:S01]  /*7920*/  FMUL R36, R78, R43 ;  /* 0x0000002b4e247220 */ /* 0x000fe20000400000 */
[C---:B------:R-:W-:Y:S01]  /*7930*/  FFMA R33, R81.reuse, R114, R33 ;  /* 0x0000007251217223 */ /* 0x040fe20000000021 */
[C---:B------:R-:W-:Y:S01]  /*7940*/  FFMA R34, R81.reuse, R117, R34 ;  /* 0x0000007551227223 */ /* 0x040fe20000000022 */
[--C-:B------:R-:W-:Y:S01]  /*7950*/  HADD2.F32 R120, -RZ, R158.reuse.H0_H0 ;  /* 0x2000009eff787230 */ /* 0x100fe20000004100 */
[----:B------:R-:W-:Y:S01]  /*7960*/  F2FP.SATFINITE.E5M2.F32.PACK_AB_MERGE_C R32, R32, R31, RZ ;  /* 0x0000001f2020723e */ /* 0x000fe200048060ff */
[C---:B------:R-:W-:Y:S01]  /*7970*/  FFMA R35, R81.reuse, R116, R35 ;  /* 0x0000007451237223 */ /* 0x040fe20000000023 */
[----:B------:R-:W-:Y:S02]  /*7980*/  HADD2.F32 R123, -RZ, R158.H1_H1 ;  /* 0x3000009eff7b7230 */ /* 0x000fe40000004100 */
[----:B------:R-:W-:Y:S01]  /*7990*/  FMUL R39, R78, R46 ;  /* 0x0000002e4e277220 */ /* 0x000fe20000400000 */
[----:B------:R-:W-:Y:S01]  /*79a0*/  F2FP.SATFINITE.E5M2.F32.PACK_AB_MERGE_C R32, R30, R29, R32 ;  /* 0x0000001d1e20723e */ /* 0x000fe20004806020 */
[C---:B------:R-:W-:Y:S01]  /*79b0*/  FFMA R36, R81.reuse, R119, R36 ;  /* 0x0000007751247223 */ /* 0x040fe20000000024 */
[C---:B------:R-:W-:Y:S01]  /*79c0*/  FMUL R40, R78.reuse, R47 ;  /* 0x0000002f4e287220 */ /* 0x040fe20000400000 */
[C---:B------:R-:W-:Y:S01]  /*79d0*/  FFMA R37, R81.reuse, R118, R37 ;  /* 0x0000007651257223 */ /* 0x040fe20000000025 */
[C---:B------:R-:W-:Y:S01]  /*79e0*/  FFMA R38, R81.reuse, R121, R38 ;  /* 0x0000007951267223 */ /* 0x040fe20000000026 */
[C---:B------:R-:W-:Y:S01]  /*79f0*/  FMUL R42, R78.reuse, R49 ;  /* 0x000000314e2a7220 */ /* 0x040fe20000400000 */
[--C-:B------:R-:W-:Y:S02]  /*7a00*/  HADD2.F32 R124, -RZ, R159.reuse.H0_H0 ;  /* 0x2000009fff7c7230 */ /* 0x100fe40000004100 */
[C---:B------:R-:W-:Y:S01]  /*7a10*/  FFMA R39, R81.reuse, R120, R39 ;  /* 0x0000007851277223 */ /* 0x040fe20000000027 */
[----:B------:R-:W-:Y:S02]  /*7a20*/  HADD2.F32 R127, -RZ, R159.H1_H1 ;  /* 0x3000009fff7f7230 */ /* 0x000fe40000004100 */
[C---:B------:R-:W-:Y:S01]  /*7a30*/  FMUL R43, R78.reuse, R50 ;  /* 0x000000324e2b7220 */ /* 0x040fe20000400000 */
[C---:B------:R-:W-:Y:S01]  /*7a40*/  FFMA R40, R81.reuse, R123, R40 ;  /* 0x0000007b51287223 */ /* 0x040fe20000000028 */
[C---:B------:R-:W-:Y:S01]  /*7a50*/  FMUL R44, R78.reuse, R51 ;  /* 0x000000334e2c7220 */ /* 0x040fe20000400000 */
[C---:B------:R-:W-:Y:S01]  /*7a60*/  FFMA R41, R81.reuse, R122, R41 ;  /* 0x0000007a51297223 */ /* 0x040fe20000000029 */
[C---:B------:R-:W-:Y:S01]  /*7a70*/  FMUL R50, R78.reuse, R57 ;  /* 0x000000394e327220 */ /* 0x040fe20000400000 */
[C---:B------:R-:W-:Y:S01]  /*7a80*/  FMUL R57, R78.reuse, R64 ;  /* 0x000000404e397220 */ /* 0x040fe20000400000 */
[----:B------:R-:W-:Y:S01]  /*7a90*/  FFMA R42, R81, R125, R42 ;  /* 0x0000007d512a7223 */ /* 0x000fe2000000002a */
[C---:B------:R-:W-:Y:S01]  /*7aa0*/  FMUL R46, R78.reuse, R53 ;  /* 0x000000354e2e7220 */ /* 0x040fe20000400000 */
[--C-:B------:R-:W-:Y:S01]  /*7ab0*/  HADD2.F32 R128, -RZ, R160.reuse.H0_H0 ;  /* 0x200000a0ff807230 */ /* 0x100fe20000004100 */
[----:B------:R-:W-:Y:S01]  /*7ac0*/  F2FP.SATFINITE.E5M2.F32.PACK_AB_MERGE_C R64, R5, R4, R86 ;  /* 0x000000040540723e */ /* 0x000fe20004806056 */
[C---:B------:R-:W-:Y:S01]  /*7ad0*/  FMUL R51, R78.reuse, R58 ;  /* 0x0000003a4e337220 */ /* 0x040fe20000400000 */
[C---:B------:R-:W-:Y:S01]  /*7ae0*/  FMUL R53, R78.reuse, R60 ;  /* 0x0000003c4e357220 */ /* 0x040fe20000400000 */
[C---:B------:R-:W-:Y:S01]  /*7af0*/  FFMA R43, R81.reuse, R124, R43 ;  /* 0x0000007c512b7223 */ /* 0x040fe2000000002b */
[----:B------:R-:W-:Y:S02]  /*7b00*/  HADD2.F32 R131, -RZ, R160.H1_H1 ;  /* 0x300000a0ff837230 */ /* 0x000fe40000004100 */
[C---:B------:R-:W-:Y:S01]  /*7b10*/  FMUL R47, R78.reuse, R54 ;  /* 0x000000364e2f7220 */ /* 0x040fe20000400000 */
[C---:B------:R-:W-:Y:S01]  /*7b20*/  FMUL R58, R78.reuse, R65 ;  /* 0x000000414e3a7220 */ /* 0x040fe20000400000 */
[----:B------:R-:W-:Y:S01]  /*7b30*/  FMUL R60, R78, R67 ;  /* 0x000000434e3c7220 */ /* 0x000fe20000400000 */
[----:B------:R-:W-:Y:S01]  /*7b40*/  F2FP.SATFINITE.E5M2.F32.PACK_AB_MERGE_C R5, R20, R11, RZ ;  /* 0x0000000b1405723e */ /* 0x000fe200048060ff */
[----:B------:R-:W-:Y:S01]  /*7b50*/  FFMA R44, R81, R127, R44 ;  /* 0x0000007f512c7223 */ /* 0x000fe2000000002c */
[C---:B------:R-:W-:Y:S01]  /*7b60*/  FMUL R48, R78.reuse, R55 ;  /* 0x000000374e307220 */ /* 0x040fe20000400000 */
[----:B------:R-:W-:Y:S01]  /*7b70*/  F2FP.SATFINITE.E5M2.F32.PACK_AB_MERGE_C R65, R9, R8, R138 ;  /* 0x000000080941723e */ /* 0x000fe2000480608a */
[----:B------:R-:W-:Y:S01]  /*7b80*/  FFMA R45, R81, R126, R45 ;  /* 0x0000007e512d7223 */ /* 0x000fe2000000002d */
[----:B------:R-:W-:Y:S01]  /*7b90*/  F2FP.SATFINITE.E5M2.F32.PACK_AB_MERGE_C R67, R17, R16, R18 ;  /* 0x000000101143723e */ /* 0x000fe20004806012 */
[----:B------:R-:W-:Y:S01]  /*7ba0*/  FMUL R49, R78, R56 ;  /* 0x000000384e317220 */ /* 0x000fe20000400000 */
[C---:B------:R-:W-:Y:S01]  /*7bb0*/  FFMA R46, R81.reuse, R129, R46 ;  /* 0x00000081512e7223 */ /* 0x040fe2000000002e */
[--C-:B------:R-:W-:Y:S02]  /*7bc0*/  HADD2.F32 R132, -RZ, R161.reuse.H0_H0 ;  /* 0x200000a1ff847230 */ /* 0x100fe40000004100 */
[C---:B------:R-:W-:Y:S01]  /*7bd0*/  FFMA R47, R81.reuse, R128, R47 ;  /* 0x00000080512f7223 */ /* 0x040fe2000000002f */
[----:B------:R1:W-:Y:S01]  /*7be0*/  STS.128 [R172+UR49+0x6200], R64 ;  /* 0x00620040ac007988 */ /* 0x0003e20008000c31 */
[----:B------:R-:W-:Y:S01]  /*7bf0*/  HADD2.F32 R135, -RZ, R161.H1_H1 ;  /* 0x300000a1ff877230 */ /* 0x000fe20000004100 */
[----:B------:R-:W-:Y:S01]  /*7c00*/  F2FP.SATFINITE.E5M2.F32.PACK_AB_MERGE_C R5, R10, R7, R5 ;  /* 0x000000070a05723e */ /* 0x000fe20004806005 */
[C---:B------:R-:W-:Y:S01]  /*7c10*/  FFMA R48, R81.reuse, R131, R48 ;  /* 0x0000008351307223 */ /* 0x040fe20000000030 */
[----:B------:R-:W-:Y:S01]  /*7c20*/  F2FP.SATFINITE.E5M2.F32.PACK_AB_MERGE_C R7, R28, R27, RZ ;  /* 0x0000001b1c07723e */ /* 0x000fe200048060ff */
        /* <DEDUP_REMOVED lines=8> */
[----:B------:R-:W-:Y:S01]  /*7cb0*/  FMUL R56, R78, R63 ;  /* 0x0000003f4e387220 */ /* 0x000fe20000400000 */
[----:B------:R-:W-:Y:S01]  /*7cc0*/  F2FP.SATFINITE.E5M2.F32.PACK_AB_MERGE_C R4, R2, R0, R3 ;  /* 0x000000000204723e */ /* 0x000fe20004806003 */
[C---:B------:R-:W-:Y:S01]  /*7cd0*/  FFMA R53, R81.reuse, R134, R53 ;  /* 0x0000008651357223 */ /* 0x040fe20000000035 */
[----:B------:R-:W-:Y:S01]  /*7ce0*/  F2FP.SATFINITE.E5M2.F32.PACK_AB_MERGE_C R7, R26, R25, R7 ;  /* 0x000000191a07723e */ /* 0x000fe20004806007 */
[C---:B------:R-:W-:Y:S01]  /*7cf0*/  FFMA R54, R81.reuse, R137, R54 ;  /* 0x0000008951367223 */ /* 0x040fe20000000036 */
[--C-:B------:R-:W-:Y:S02]  /*7d00*/  HADD2.F32 R84, -RZ, R163.reuse.H0_H0 ;  /* 0x200000a3ff547230 */ /* 0x100fe40000004100 */
[C---:B------:R-:W-:Y:S01]  /*7d10*/  FFMA R55, R81.reuse, R136, R55 ;  /* 0x0000008851377223 */ /* 0x040fe20000000037 */
[----:B------:R-:W-:Y:S01]  /*7d20*/  HADD2.F32 R85, -RZ, R163.H1_H1 ;  /* 0x300000a3ff557230 */ /* 0x000fe20000004100 */
[----:B------:R1:W-:Y:S01]  /*7d30*/  STS.128 [R204+0x6010], R4 ;  /* 0x00601004cc007388 */ /* 0x0003e20000000c00 */
[----:B------:R-:W-:Y:S01]  /*7d40*/  F2FP.SATFINITE.E5M2.F32.PACK_AB_MERGE_C R35, R36, R35, RZ ;  /* 0x000000232423723e */ /* 0x000fe200048060ff */
[C---:B------:R-:W-:Y:S01]  /*7d50*/  FFMA R56, R81.reuse, R139, R56 ;  /* 0x0000008b51387223 */ /* 0x040fe20000000038 */
[----:B------:R-:W-:Y:S01]  /*7d60*/  F2FP.SATFINITE.E5M2.F32.PACK_AB_MERGE_C R39, R40, R39, RZ ;  /* 0x000000272827723e */ /* 0x000fe200048060ff */
[C---:B------:R-:W-:Y:S01]  /*7d70*/  FFMA R57, R81.reuse, R82, R57 ;  /* 0x0000005251397223 */ /* 0x040fe20000000039 */
[----:B------:R-:W-:Y:S01]  /*7d80*/  F2FP.SATFINITE.E5M2.F32.PACK_AB_MERGE_C R43, R44, R43, RZ ;  /* 0x0000002b2c2b723e */ /* 0x000fe200048060ff */
[C---:B------:R-:W-:Y:S01]  /*7d90*/  FFMA R58, R81.reuse, R83, R58 ;  /* 0x00000053513a7223 */ /* 0x040fe2000000003a */
[C---:B------:R-:W-:Y:S01]  /*7da0*/  FFMA R59, R81.reuse, R84, R59 ;  /* 0x00000054513b7223 */ /* 0x040fe2000000003b */
[----:B------:R-:W-:Y:S01]  /*7db0*/  F2FP.SATFINITE.E5M2.F32.PACK_AB_MERGE_C R33, R34, R33, R35 ;  /* 0x000000212221723e */ /* 0x000fe20004806023 */
        /* <DEDUP_REMOVED lines=11> */
[----:B------:R-:W-:Y:S05]  /*7e70*/  F2FP.SATFINITE.E5M2.F32.PACK_AB_MERGE_C R51, R58, R57, R59 ;  /* 0x000000393a33723e */ /* 0x000fea000480603b */
        /* <DEDUP_REMOVED lines=9> */
[----:B------:R-:W-:Y:S02]  /*7f10*/  UIADD3 UR8, UP0, UPT, UR52, 0x680, URZ ;  /* 0x0000068034087890 */ /* 0x000fe4000ff1e0ff */
[----:B------:R-:W-:Y:S02]  /*7f20*/  UIADD3 UR5, UPT, UPT, UR41, 0x40, URZ ;  /* 0x0000004029057890 */ /* 0x000fe4000fffe0ff */
[----:B------:R-:W-:Y:S02]  /*7f30*/  UIADD3 UR4, UPT, UPT, UR49, 0x6200, URZ ;  /* 0x0000620031047890 */ /* 0x000fe4000fffe0ff */
[----:B------:R-:W-:Y:S01]  /*7f40*/  UIADD3.X UR9, UPT, UPT, URZ, UR53, URZ, UP0, !UPT ;  /* 0x00000035ff097290 */ /* 0x000fe200087fe4ff */
[----:B------:R-:W-:Y:S01]  /*7f50*/  UMOV UR6, UR42 ;  /* 0x0000002a00067c82 */ /* 0x000fe20008000000 */
[----:B------:R-:W-:Y:S07]  /*7f60*/  UMOV UR7, UR36 ;  /* 0x0000002400077c82 */ /* 0x000fee0008000000 */
[----:B------:R2:W-:Y:S01]  /*7f70*/  UTMASTG.3D [UR4], [UR8] ;  /* 0x00000004080073b5 */ /* 0x0005e20008010000 */
[----:B------:R0:W-:Y:S01]  /*7f80*/  UTMACMDFLUSH ;  /* 0x00000000000079b7 */ /* 0x0001e20000000000 */
[----:B--2---:R-:W-:Y:S04]  /*7f90*/  DEPBAR.LE SB0, 0x1 ;  /* 0x000080400000791a */ /* 0x004fe80000000000 */
.L_x_104:
[----:B------:R-:W-:Y:S05]  /*7fa0*/  BSYNC.RECONVERGENT B0 ;  /* 0x0000000000007941 */ /* 0x000fea0003800200 */
.L_x_103:
[----:B------:R-:W-:Y:S01]  /*7fb0*/  BAR.SYNC.DEFER_BLOCKING 0x1, 0x80 ;  /* 0x0042000000007b1d */ /* 0x000fe20000010000 */
[----:B------:R-:W-:Y:S01]  /*7fc0*/  ISETP.NE.AND P2, PT, R194, RZ, PT ;  /* 0x000000ffc200720c */ /* 0x000fe20003f45270 */
[----:B------:R-:W-:Y:S01]  /*7fd0*/  IMAD.IADD R20, R75, 0x1, R147 ;  /* 0x000000014b147824 */ /* 0x000fe200078e0293 */
[----:B------:R-:W-:Y:S01]  /*7fe0*/  ISETP.NE.AND P0, PT, R195, 0x2, PT ;  /* 0x00000002c300780c */ /* 0x000fe20003f05270 */
[----:B------:R-:W-:Y:S01]  /*7ff0*/  IMAD.IADD R21, R77, 0x1, R170 ;  /* 0x000000014d157824 */ /* 0x000fe200078e02aa */
[----:B------:R-:W-:Y:S02]  /*8000*/  ISETP.NE.AND P1, PT, R76, 0x4, PT ;  /* 0x000000044c00780c */ /* 0x000fe40003f25270 */
[----:B------:R-:W-:Y:S02]  /*8010*/  SEL R3, RZ, 0x1, P0 ;  /* 0x00000001ff037807 */ /* 0x000fe40000000000 */
[----:B------:R-:W-:Y:S02]  /*8020*/  SEL R0, RZ, 0x1, P1 ;  /* 0x00000001ff007807 */ /* 0x000fe40000800000 */
[----:B------:R-:W-:Y:S02]  /*8030*/  LOP3.LUT R182, R182, R3, RZ, 0x3c, !PT ;  /* 0x00000003b6b67212 */ /* 0x000fe400078e3cff */
[----:B------:R-:W-:Y:S02]  /*8040*/  LOP3.LUT R183, R183, R0, RZ, 0x3c, !PT ;  /* 0x00000000b7b77212 */ /* 0x000fe400078e3cff */
[----:B------:R-:W-:Y:S02]  /*8050*/  @P2 R2UR UR36, R179 ;  /* 0x00000000b32422ca */ /* 0x000fe400000e0000 */
[----:B------:R-:W-:Y:S02]  /*8060*/  SEL R195, R195, RZ, P0 ;  /* 0x000000ffc3c37207 */ /* 0x000fe40000000000 */
[----:B------:R-:W-:Y:S01]  /*8070*/  SEL R76, R76, RZ, P1 ;  /* 0x000000ff4c4c7207 */ /* 0x000fe20000800000 */
[----:B------:R-:W-:Y:S10]  /*8080*/  @P2 BRA `(.L_x_105) ;  /* 0xffffffc400bc2947 */ /* 0x000ff4000383ffff */
[----:B------:R-:W-:Y:S05]  /*8090*/  EXIT ;  /* 0x000000000000794d */ /* 0x000fea0003800000 */
.L_x_19:
[----:B--2---:R2:W1:Y:S02]  /*80a0*/  SYNCS.PHASECHK.TRANS64.TRYWAIT P0, [R3+URZ+0xe0], R2 ;  /* 0x0000e002030075a7 */ /* 0x00446400080011ff */
[----:B-1----:R-:W-:Y:S05]  /*80b0*/  @!P0 NANOSLEEP.SYNCS 0x989680 ;  /* 0x009896800000895d */ /* 0x002fea0003900000 */
[----:B------:R-:W1:Y:S02]  /*80c0*/  @!P0 SYNCS.PHASECHK.TRANS64 P0, [R3+URZ+0xe0], R2 ;  /* 0x0000e002030085a7 */ /* 0x000e6400080010ff */
[----:B-1----:R-:W-:Y:S05]  /*80d0*/  @!P0 BRA `(.L_x_19) ;  /* 0xfffffffc00f08947 */ /* 0x002fea000383ffff */
[----:B------:R-:W-:Y:S05]  /*80e0*/  BRA `(.L_x_106) ;  /* 0xffffff94002c7947 */ /* 0x000fea000383ffff */
.L_x_22:
[----:B-1----:R-:W-:-:S07]  /*80f0*/  MOV R2, UR33 ;  /* 0x0000002100027c02 */ /* 0x002fce0008000f00 */
.L_x_107:
[----:B-1----:R1:W2:Y:S02]  /*8100*/  SYNCS.PHASECHK.TRANS64.TRYWAIT P0, [R2+URZ+0x20], R5 ;  /* 0x00002005020075a7 */ /* 0x0022a400080011ff */
[----:B--2---:R-:W-:Y:S05]  /*8110*/  @!P0 NANOSLEEP.SYNCS 0x989680 ;  /* 0x009896800000895d */ /* 0x004fea0003900000 */
[----:B------:R-:W2:Y:S02]  /*8120*/  @!P0 SYNCS.PHASECHK.TRANS64 P0, [R2+URZ+0x20], R5 ;  /* 0x00002005020085a7 */ /* 0x000ea400080010ff */
[----:B--2---:R-:W-:Y:S05]  /*8130*/  @!P0 BRA `(.L_x_107) ;  /* 0xfffffffc00f08947 */ /* 0x004fea000383ffff */
[----:B------:R-:W-:Y:S05]  /*8140*/  BRA `(.L_x_21) ;  /* 0xffffff94007c7947 */ /* 0x000fea000383ffff */
.L_x_28:
[----:B-1----:R-:W-:-:S07]  /*8150*/  MOV R2, UR17 ;  /* 0x0000001100027c02 */ /* 0x002fce0008000f00 */
.L_x_108:
[----:B-1----:R1:W2:Y:S02]  /*8160*/  SYNCS.PHASECHK.TRANS64.TRYWAIT P0, [R2+URZ+0x20], R5 ;  /* 0x00002005020075a7 */ /* 0x0022a400080011ff */
[----:B--2---:R-:W-:Y:S05]  /*8170*/  @!P0 NANOSLEEP.SYNCS 0x989680 ;  /* 0x009896800000895d */ /* 0x004fea0003900000 */
[----:B------:R-:W2:Y:S02]  /*8180*/  @!P0 SYNCS.PHASECHK.TRANS64 P0, [R2+URZ+0x20], R5 ;  /* 0x00002005020085a7 */ /* 0x000ea400080010ff */
[----:B--2---:R-:W-:Y:S05]  /*8190*/  @!P0 BRA `(.L_x_108) ;  /* 0xfffffffc00f08947 */ /* 0x004fea000383ffff */
[----:B------:R-:W-:Y:S05]  /*81a0*/  BRA `(.L_x_27) ;  /* 0xffffff9800207947 */ /* 0x000fea000383ffff */
.L_x_32:
[----:B-1----:R1:W2:Y:S02]  /*81b0*/  SYNCS.PHASECHK.TRANS64.TRYWAIT P0, [R2+URZ+0x70], R3 ;  /* 0x00007003020075a7 */ /* 0x0022a400080011ff */
[----:B--2---:R-:W-:Y:S05]  /*81c0*/  @!P0 NANOSLEEP.SYNCS 0x989680 ;  /* 0x009896800000895d */ /* 0x004fea0003900000 */
[----:B------:R-:W2:Y:S02]  /*81d0*/  @!P0 SYNCS.PHASECHK.TRANS64 P0, [R2+URZ+0x70], R3 ;  /* 0x00007003020085a7 */ /* 0x000ea400080010ff */
[----:B--2---:R-:W-:Y:S05]  /*81e0*/  @!P0 BRA `(.L_x_32) ;  /* 0xfffffffc00f08947 */ /* 0x004fea000383ffff */
[----:B------:R-:W-:Y:S05]  /*81f0*/  BRA `(.L_x_109) ;  /* 0xffffff9800ac7947 */ /* 0x000fea000383ffff */
.L_x_36:
[----:B----4-:R-:W-:-:S07]  /*8200*/  MOV R0, UR5 ;  /* 0x0000000500007c02 */ /* 0x010fce0008000f00 */
.L_x_110:
[----:B-1----:R1:W2:Y:S02]  /*8210*/  SYNCS.PHASECHK.TRANS64.TRYWAIT P0, [R0+URZ], R3 ;  /* 0x00000003000075a7 */ /* 0x0022a400080011ff */
[----:B--2---:R-:W-:Y:S05]  /*8220*/  @!P0 NANOSLEEP.SYNCS 0x989680 ;  /* 0x009896800000895d */ /* 0x004fea0003900000 */
[----:B------:R-:W2:Y:S02]  /*8230*/  @!P0 SYNCS.PHASECHK.TRANS64 P0, [R0+URZ], R3 ;  /* 0x00000003000085a7 */ /* 0x000ea400080010ff */
[----:B--2---:R-:W-:Y:S05]  /*8240*/  @!P0 BRA `(.L_x_110) ;  /* 0xfffffffc00f08947 */ /* 0x004fea000383ffff */
[----:B------:R-:W-:Y:S05]  /*8250*/  BRA `(.L_x_111) ;  /* 0xffffffa0001c7947 */ /* 0x000fea000383ffff */
.L_x_37:
[----:B----4-:R-:W-:-:S07]  /*8260*/  MOV R0, UR5 ;  /* 0x0000000500007c02 */ /* 0x010fce0008000f00 */
.L_x_112:
[----:B-1----:R1:W2:Y:S02]  /*8270*/  SYNCS.PHASECHK.TRANS64.TRYWAIT P0, [R0+URZ], R3 ;  /* 0x00000003000075a7 */ /* 0x0022a400080011ff */
[----:B--2---:R-:W-:Y:S05]  /*8280*/  @!P0 NANOSLEEP.SYNCS 0x989680 ;  /* 0x009896800000895d */ /* 0x004fea0003900000 */
[----:B------:R-:W2:Y:S02]  /*8290*/  @!P0 SYNCS.PHASECHK.TRANS64 P0, [R0+URZ], R3 ;  /* 0x00000003000085a7 */ /* 0x000ea400080010ff */
[----:B--2---:R-:W-:Y:S05]  /*82a0*/  @!P0 BRA `(.L_x_112) ;  /* 0xfffffffc00f08947 */ /* 0x004fea000383ffff */
[----:B------:R-:W-:Y:S05]  /*82b0*/  BRA `(.L_x_113) ;  /* 0xffffffa000287947 */ /* 0x000fea000383ffff */
.L_x_38:
[----:B----4-:R-:W-:-:S07]  /*82c0*/  MOV R0, UR5 ;  /* 0x0000000500007c02 */ /* 0x010fce0008000f00 */
.L_x_114:
[----:B-1----:R1:W2:Y:S02]  /*82d0*/  SYNCS.PHASECHK.TRANS64.TRYWAIT P0, [R0+URZ], R3 ;  /* 0x00000003000075a7 */ /* 0x0022a400080011ff */
[----:B--2---:R-:W-:Y:S05]  /*82e0*/  @!P0 NANOSLEEP.SYNCS 0x989680 ;  /* 0x009896800000895d */ /* 0x004fea0003900000 */
[----:B------:R-:W2:Y:S02]  /*82f0*/  @!P0 SYNCS.PHASECHK.TRANS64 P0, [R0+URZ], R3 ;  /* 0x00000003000085a7 */ /* 0x000ea400080010ff */
[----:B--2---:R-:W-:Y:S05]  /*8300*/  @!P0 BRA `(.L_x_114) ;  /* 0xfffffffc00f08947 */ /* 0x004fea000383ffff */
[----:B------:R-:W-:Y:S05]  /*8310*/  BRA `(.L_x_115) ;  /* 0xffffffa000347947 */ /* 0x000fea000383ffff */
.L_x_41:
[----:B-1----:R1:W2:Y:S02]  /*8320*/  SYNCS.PHASECHK.TRANS64.TRYWAIT P0, [R0+URZ+0xd0], R5 ;  /* 0x0000d005000075a7 */ /* 0x0022a400080011ff */
[----:B--2---:R-:W-:Y:S05]  /*8330*/  @!P0 NANOSLEEP.SYNCS 0x989680 ;  /* 0x009896800000895d */ /* 0x004fea0003900000 */
[----:B------:R-:W2:Y:S02]  /*8340*/  @!P0 SYNCS.PHASECHK.TRANS64 P0, [R0+URZ+0xd0], R5 ;  /* 0x0000d005000085a7 */ /* 0x000ea400080010ff */
[----:B--2---:R-:W-:Y:S05]  /*8350*/  @!P0 BRA `(.L_x_41) ;  /* 0xfffffffc00f08947 */ /* 0x004fea000383ffff */
[----:B------:R-:W-:Y:S05]  /*8360*/  BRA `(.L_x_116) ;  /* 0xffffffa000907947 */ /* 0x000fea000383ffff */
.L_x_42:
[----:B------:R-:W-:-:S07]  /*8370*/  MOV R0, UR5 ;  /* 0x0000000500007c02 */ /* 0x000fce0008000f00 */
.L_x_117:
[----:B-1----:R1:W2:Y:S02]  /*8380*/  SYNCS.PHASECHK.TRANS64.TRYWAIT P0, [R0+URZ+0x80], R5 ;  /* 0x00008005000075a7 */ /* 0x0022a400080011ff */
[----:B--2---:R-:W-:Y:S05]  /*8390*/  @!P0 NANOSLEEP.SYNCS 0x989680 ;  /* 0x009896800000895d */ /* 0x004fea0003900000 */
[----:B------:R-:W2:Y:S02]  /*83a0*/  @!P0 SYNCS.PHASECHK.TRANS64 P0, [R0+URZ+0x80], R5 ;  /* 0x00008005000085a7 */ /* 0x000ea400080010ff */
[----:B--2---:R-:W-:Y:S05]  /*83b0*/  @!P0 BRA `(.L_x_117) ;  /* 0xfffffffc00f08947 */ /* 0x004fea000383ffff */
[----:B------:R-:W-:Y:S05]  /*83c0*/  BRA `(.L_x_118) ;  /* 0xffffffa000a07947 */ /* 0x000fea000383ffff */
.L_x_43:
[----:B-1----:R1:W2:Y:S02]  /*83d0*/  SYNCS.PHASECHK.TRANS64.TRYWAIT P1, [R0+URZ+0x70], R5 ;  /* 0x00007005000075a7 */ /* 0x0022a400080211ff */
[----:B--2---:R-:W-:Y:S05]  /*83e0*/  @!P1 NANOSLEEP.SYNCS 0x989680 ;  /* 0x009896800000995d */ /* 0x004fea0003900000 */
[----:B------:R-:W2:Y:S02]  /*83f0*/  @!P1 SYNCS.PHASECHK.TRANS64 P1, [R0+URZ+0x70], R5 ;  /* 0x00007005000095a7 */ /* 0x000ea400080210ff */
[----:B--2---:R-:W-:Y:S05]  /*8400*/  @!P1 BRA `(.L_x_43) ;  /* 0xfffffffc00f09947 */ /* 0x004fea000383ffff */
[----:B------:R-:W-:Y:S05]  /*8410*/  BRA `(.L_x_119) ;  /* 0xffffffa000d07947 */ /* 0x000fea000383ffff */
.L_x_46:
[----:B------:R-:W-:-:S07]  /*8420*/  MOV R0, UR5 ;  /* 0x0000000500007c02 */ /* 0x000fce0008000f00 */
.L_x_120:
[----:B-1----:R1:W2:Y:S02]  /*8430*/  SYNCS.PHASECHK.TRANS64.TRYWAIT P0, [R0+URZ+0x80], R3 ;  /* 0x00008003000075a7 */ /* 0x0022a400080011ff */
[----:B--2---:R-:W-:Y:S05]  /*8440*/  @!P0 NANOSLEEP.SYNCS 0x989680 ;  /* 0x009896800000895d */ /* 0x004fea0003900000 */
[----:B------:R-:W2:Y:S02]  /*8450*/  @!P0 SYNCS.PHASECHK.TRANS64 P0, [R0+URZ+0x80], R3 ;  /* 0x00008003000085a7 */ /* 0x000ea400080010ff */
[----:B--2---:R-:W-:Y:S05]  /*8460*/  @!P0 BRA `(.L_x_120) ;  /* 0xfffffffc00f08947 */ /* 0x004fea000383ffff */
[----:B------:R-:W-:Y:S05]  /*8470*/  BRA `(.L_x_45) ;  /* 0xffffffa400247947 */ /* 0x000fea000383ffff */
.L_x_53:
[----:B-1----:R1:W2:Y:S02]  /*8480*/  SYNCS.PHASECHK.TRANS64.TRYWAIT P1, [R0+URZ+0x70], R5 ;  /* 0x00007005000075a7 */ /* 0x0022a400080211ff */
[----:B--2---:R-:W-:Y:S05]  /*8490*/  @!P1 NANOSLEEP.SYNCS 0x989680 ;  /* 0x009896800000995d */ /* 0x004fea0003900000 */
[----:B------:R-:W2:Y:S02]  /*84a0*/  @!P1 SYNCS.PHASECHK.TRANS64 P1, [R0+URZ+0x70], R5 ;  /* 0x00007005000095a7 */ /* 0x000ea400080210ff */
[----:B--2---:R-:W-:Y:S05]  /*84b0*/  @!P1 BRA `(.L_x_53) ;  /* 0xfffffffc00f09947 */ /* 0x004fea000383ffff */
[----:B------:R-:W-:Y:S05]  /*84c0*/  BRA `(.L_x_121) ;  /* 0xffffffa8007c7947 */ /* 0x000fea000383ffff */
.L_x_54:
[----:B------:R-:W-:-:S07]  /*84d0*/  MOV R3, UR9 ;  /* 0x0000000900037c02 */ /* 0x000fce0008000f00 */
.L_x_122:
[----:B-1----:R1:W2:Y:S02]  /*84e0*/  SYNCS.PHASECHK.TRANS64.TRYWAIT P0, [R3+URZ+0xb0], R0 ;  /* 0x0000b000030075a7 */ /* 0x0022a400080011ff */
[----:B--2---:R-:W-:Y:S05]  /*84f0*/  @!P0 NANOSLEEP.SYNCS 0x989680 ;  /* 0x009896800000895d */ /* 0x004fea0003900000 */
[----:B------:R-:W2:Y:S02]  /*8500*/  @!P0 SYNCS.PHASECHK.TRANS64 P0, [R3+URZ+0xb0], R0 ;  /* 0x0000b000030085a7 */ /* 0x000ea400080010ff */
[----:B--2---:R-:W-:Y:S05]  /*8510*/  @!P0 BRA `(.L_x_122) ;  /* 0xfffffffc00f08947 */ /* 0x004fea000383ffff */
[----:B------:R-:W-:Y:S05]  /*8520*/  BRA `(.L_x_123) ;  /* 0xffffffa800b07947 */ /* 0x000fea000383ffff */
.L_x_57:
[----:B------:R-:W-:Y:S07]  /*8530*/  MOV R0, UR7 ;  /* 0x0000000700007c02 */ /* 0x000fee0008000f00 */
.L_x_124:
[----:B-1----:R1:W2:Y:S02]  /*8540*/  SYNCS.PHASECHK.TRANS64.TRYWAIT P0, [R0+URZ], R3 ;  /* 0x00000003000075a7 */ /* 0x0022a400080011ff */
[----:B--2---:R-:W-:Y:S05]  /*8550*/  @!P0 NANOSLEEP.SYNCS 0x989680 ;  /* 0x009896800000895d */ /* 0x004fea0003900000 */
[----:B------:R-:W2:Y:S02]  /*8560*/  @!P0 SYNCS.PHASECHK.TRANS64 P0, [R0+URZ], R3 ;  /* 0x00000003000085a7 */ /* 0x000ea400080010ff */
[----:B--2---:R-:W-:Y:S05]  /*8570*/  @!P0 BRA `(.L_x_124) ;  /* 0xfffffffc00f08947 */ /* 0x004fea000383ffff */
[----:B------:R-:W-:Y:S05]  /*8580*/  BRA `(.L_x_56) ;  /* 0xffffffa800d07947 */ /* 0x000fea000383ffff */
.L_x_60:
[----:B------:R-:W-:-:S07]  /*8590*/  MOV R0, UR5 ;  /* 0x0000000500007c02 */ /* 0x000fce0008000f00 */
.L_x_125:
[----:B--2---:R2:W3:Y:S02]  /*85a0*/  SYNCS.PHASECHK.TRANS64.TRYWAIT P0, [R0+URZ], R3 ;  /* 0x00000003000075a7 */ /* 0x0044e400080011ff */
[----:B---3--:R-:W-:Y:S05]  /*85b0*/  @!P0 NANOSLEEP.SYNCS 0x989680 ;  /* 0x009896800000895d */ /* 0x008fea0003900000 */
[----:B------:R-:W3:Y:S02]  /*85c0*/  @!P0 SYNCS.PHASECHK.TRANS64 P0, [R0+URZ], R3 ;  /* 0x00000003000085a7 */ /* 0x000ee400080010ff */
[----:B---3--:R-:W-:Y:S05]  /*85d0*/  @!P0 BRA `(.L_x_125) ;  /* 0xfffffffc00f08947 */ /* 0x008fea000383ffff */
[----:B------:R-:W-:Y:S05]  /*85e0*/  BRA `(.L_x_126) ;  /* 0xffffffac00707947 */ /* 0x000fea000383ffff */
.L_x_61:
[----:B------:R-:W-:-:S07]  /*85f0*/  MOV R0, UR5 ;  /* 0x0000000500007c02 */ /* 0x000fce0008000f00 */
.L_x_127:
[----:B--2---:R2:W3:Y:S02]  /*8600*/  SYNCS.PHASECHK.TRANS64.TRYWAIT P0, [R0+URZ], R3 ;  /* 0x00000003000075a7 */ /* 0x0044e400080011ff */
[----:B---3--:R-:W-:Y:S05]  /*8610*/  @!P0 NANOSLEEP.SYNCS 0x989680 ;  /* 0x009896800000895d */ /* 0x008fea0003900000 */
[----:B------:R-:W3:Y:S02]  /*8620*/  @!P0 SYNCS.PHASECHK.TRANS64 P0, [R0+URZ], R3 ;  /* 0x00000003000085a7 */ /* 0x000ee400080010ff */
[----:B---3--:R-:W-:Y:S05]  /*8630*/  @!P0 BRA `(.L_x_127) ;  /* 0xfffffffc00f08947 */ /* 0x008fea000383ffff */
[----:B------:R-:W-:Y:S05]  /*8640*/  BRA `(.L_x_128) ;  /* 0xffffffac007c7947 */ /* 0x000fea000383ffff */
.L_x_62:
[----:B------:R-:W-:-:S07]  /*8650*/  MOV R0, UR5 ;  /* 0x0000000500007c02 */ /* 0x000fce0008000f00 */
.L_x_129:
[----:B--2---:R2:W3:Y:S02]  /*8660*/  SYNCS.PHASECHK.TRANS64.TRYWAIT P0, [R0+URZ], R3 ;  /* 0x00000003000075a7 */ /* 0x0044e400080011ff */
[----:B---3--:R-:W-:Y:S05]  /*8670*/  @!P0 NANOSLEEP.SYNCS 0x989680 ;  /* 0x009896800000895d */ /* 0x008fea0003900000 */
[----:B------:R-:W3:Y:S02]  /*8680*/  @!P0 SYNCS.PHASECHK.TRANS64 P0, [R0+URZ], R3 ;  /* 0x00000003000085a7 */ /* 0x000ee400080010ff */
[----:B---3--:R-:W-:Y:S05]  /*8690*/  @!P0 BRA `(.L_x_129) ;  /* 0xfffffffc00f08947 */ /* 0x008fea000383ffff */
[----:B------:R-:W-:Y:S05]  /*86a0*/  BRA `(.L_x_130) ;  /* 0xffffffac00887947 */ /* 0x000fea000383ffff */
.L_x_63:
[----:B------:R-:W-:-:S07]  /*86b0*/  MOV R0, UR7 ;  /* 0x0000000700007c02 */ /* 0x000fce0008000f00 */
.L_x_131:
[----:B--2---:R2:W3:Y:S02]  /*86c0*/  SYNCS.PHASECHK.TRANS64.TRYWAIT P0, [R0+URZ], R3 ;  /* 0x00000003000075a7 */ /* 0x0044e400080011ff */
[----:B---3--:R-:W-:Y:S05]  /*86d0*/  @!P0 NANOSLEEP.SYNCS 0x989680 ;  /* 0x009896800000895d */ /* 0x008fea0003900000 */
[----:B------:R-:W3:Y:S02]  /*86e0*/  @!P0 SYNCS.PHASECHK.TRANS64 P0, [R0+URZ], R3 ;  /* 0x00000003000085a7 */ /* 0x000ee400080010ff */
[----:B---3--:R-:W-:Y:S05]  /*86f0*/  @!P0 BRA `(.L_x_131) ;  /* 0xfffffffc00f08947 */ /* 0x008fea000383ffff */
[----:B------:R-:W-:Y:S05]  /*8700*/  BRA `(.L_x_132) ;  /* 0xffffffac00947947 */ /* 0x000fea000383ffff */
.L_x_68:
[----:B--2---:R2:W3:Y:S02]  /*8710*/  SYNCS.PHASECHK.TRANS64.TRYWAIT P0, [R0+URZ+0x70], R3 ;  /* 0x00007003000075a7 */ /* 0x0044e400080011ff */
[----:B---3--:R-:W-:Y:S05]  /*8720*/  @!P0 NANOSLEEP.SYNCS 0x989680 ;  /* 0x009896800000895d */ /* 0x008fea0003900000 */
[----:B------:R-:W3:Y:S02]  /*8730*/  @!P0 SYNCS.PHASECHK.TRANS64 P0, [R0+URZ+0x70], R3 ;  /* 0x00007003000085a7 */ /* 0x000ee400080010ff */
[----:B---3--:R-:W-:Y:S05]  /*8740*/  @!P0 BRA `(.L_x_68) ;  /* 0xfffffffc00f08947 */ /* 0x008fea000383ffff */
[----:B------:R-:W-:Y:S05]  /*8750*/  BRA `(.L_x_133) ;  /* 0xffffffb000987947 */ /* 0x000fea000383ffff */
.L_x_71:
[----:B------:R-:W-:Y:S07]  /*8760*/  MOV R0, UR7 ;  /* 0x0000000700007c02 */ /* 0x000fee0008000f00 */
.L_x_134:
[----:B--2---:R2:W3:Y:S02]  /*8770*/  SYNCS.PHASECHK.TRANS64.TRYWAIT P0, [R0+URZ+0x68], R3 ;  /* 0x00006803000075a7 */ /* 0x0044e400080011ff */
[----:B---3--:R-:W-:Y:S05]  /*8780*/  @!P0 NANOSLEEP.SYNCS 0x989680 ;  /* 0x009896800000895d */ /* 0x008fea0003900000 */
[----:B------:R-:W3:Y:S02]  /*8790*/  @!P0 SYNCS.PHASECHK.TRANS64 P0, [R0+URZ+0x68], R3 ;  /* 0x00006803000085a7 */ /* 0x000ee400080010ff */
[----:B---3--:R-:W-:Y:S05]  /*87a0*/  @!P0 BRA `(.L_x_134) ;  /* 0xfffffffc00f08947 */ /* 0x008fea000383ffff */
[----:B------:R-:W-:Y:S05]  /*87b0*/  BRA `(.L_x_70) ;  /* 0xffffffb400787947 */ /* 0x000fea000383ffff */
.L_x_74:
[----:B--2---:R-:W-:Y:S07]  /*87c0*/  MOV R3, UR7 ;  /* 0x0000000700037c02 */ /* 0x004fee0008000f00 */
.L_x_135:
[----:B-1----:R1:W2:Y:S02]  /*87d0*/  SYNCS.PHASECHK.TRANS64.TRYWAIT P0, [R3+URZ+0x50], R12 ;  /* 0x0000500c030075a7 */ /* 0x0022a400080011ff */
[----:B--2---:R-:W-:Y:S05]  /*87e0*/  @!P0 NANOSLEEP.SYNCS 0x989680 ;  /* 0x009896800000895d */ /* 0x004fea0003900000 */
[----:B------:R-:W2:Y:S02]  /*87f0*/  @!P0 SYNCS.PHASECHK.TRANS64 P0, [R3+URZ+0x50], R12 ;  /* 0x0000500c030085a7 */ /* 0x000ea400080010ff */
[----:B--2---:R-:W-:Y:S05]  /*8800*/  @!P0 BRA `(.L_x_135) ;  /* 0xfffffffc00f08947 */ /* 0x004fea000383ffff */
[----:B------:R-:W-:Y:S05]  /*8810*/  BRA `(.L_x_136) ;  /* 0xffffffb400f07947 */ /* 0x000fea000383ffff */
.L_x_75:
[----:B------:R-:W-:Y:S07]  /*8820*/  MOV R3, UR7 ;  /* 0x0000000700037c02 */ /* 0x000fee0008000f00 */
.L_x_137:
[----:B-1----:R1:W2:Y:S02]  /*8830*/  SYNCS.PHASECHK.TRANS64.TRYWAIT P0, [R3+URZ+0x58], R12 ;  /* 0x0000580c030075a7 */ /* 0x0022a400080011ff */
[----:B--2---:R-:W-:Y:S05]  /*8840*/  @!P0 NANOSLEEP.SYNCS 0x989680 ;  /* 0x009896800000895d */ /* 0x004fea0003900000 */
[----:B------:R-:W2:Y:S02]  /*8850*/  @!P0 SYNCS.PHASECHK.TRANS64 P0, [R3+URZ+0x58], R12 ;  /* 0x0000580c030085a7 */ /* 0x000ea400080010ff */
[----:B--2---:R-:W-:Y:S05]  /*8860*/  @!P0 BRA `(.L_x_137) ;  /* 0xfffffffc00f08947 */ /* 0x004fea000383ffff */
[----:B------:R-:W-:Y:S05]  /*8870*/  BRA `(.L_x_138) ;  /* 0xffffffb800707947 */ /* 0x000fea000383ffff */
.L_x_77:
[----:B------:R-:W-:-:S07]  /*8880*/  MOV R0, UR7 ;  /* 0x0000000700007c02 */ /* 0x000fce0008000f00 */
.L_x_139:
[----:B-1----:R1:W3:Y:S02]  /*8890*/  SYNCS.PHASECHK.TRANS64.TRYWAIT P0, [R0+URZ+0x50], R3 ;  /* 0x00005003000075a7 */ /* 0x0022e400080011ff */
[----:B---3--:R-:W-:Y:S05]  /*88a0*/  @!P0 NANOSLEEP.SYNCS 0x989680 ;  /* 0x009896800000895d */ /* 0x008fea0003900000 */
[----:B------:R-:W3:Y:S02]  /*88b0*/  @!P0 SYNCS.PHASECHK.TRANS64 P0, [R0+URZ+0x50], R3 ;  /* 0x00005003000085a7 */ /* 0x000ee400080010ff */
[----:B---3--:R-:W-:Y:S05]  /*88c0*/  @!P0 BRA `(.L_x_139) ;  /* 0xfffffffc00f08947 */ /* 0x008fea000383ffff */
[----:B------:R-:W-:Y:S05]  /*88d0*/  BRA `(.L_x_140) ;  /* 0xffffffb800e07947 */ /* 0x000fea000383ffff */
.L_x_79:
[----:B--2---:R2:W4:Y:S02]  /*88e0*/  SYNCS.PHASECHK.TRANS64.TRYWAIT P0, [R0+URZ+0x70], R3 ;  /* 0x00007003000075a7 */ /* 0x00452400080011ff */
[----:B----4-:R-:W-:Y:S05]  /*88f0*/  @!P0 NANOSLEEP.SYNCS 0x989680 ;  /* 0x009896800000895d */ /* 0x010fea0003900000 */
[----:B------:R-:W4:Y:S02]  /*8900*/  @!P0 SYNCS.PHASECHK.TRANS64 P0, [R0+URZ+0x70], R3 ;  /* 0x00007003000085a7 */ /* 0x000f2400080010ff */
[----:B----4-:R-:W-:Y:S05]  /*8910*/  @!P0 BRA `(.L_x_79) ;  /* 0xfffffffc00f08947 */ /* 0x010fea000383ffff */
[----:B------:R-:W-:Y:S05]  /*8920*/  BRA `(.L_x_141) ;  /* 0xffffffbc00a87947 */ /* 0x000fea000383ffff */
.L_x_90:
[----:B-1----:R1:W3:Y:S02]  /*8930*/  SYNCS.PHASECHK.TRANS64.TRYWAIT P1, [R3+URZ+0x40], R0 ;  /* 0x00004000030075a7 */ /* 0x0022e400080211ff */
[----:B---3--:R-:W-:Y:S05]  /*8940*/  @!P1 NANOSLEEP.SYNCS 0x989680 ;  /* 0x009896800000995d */ /* 0x008fea0003900000 */
[----:B------:R-:W3:Y:S02]  /*8950*/  @!P1 SYNCS.PHASECHK.TRANS64 P1, [R3+URZ+0x40], R0 ;  /* 0x00004000030095a7 */ /* 0x000ee400080210ff */
[----:B---3--:R-:W-:Y:S05]  /*8960*/  @!P1 BRA `(.L_x_90) ;  /* 0xfffffffc00f09947 */ /* 0x008fea000383ffff */
[----:B------:R-:W-:Y:S05]  /*8970*/  BRA `(.L_x_89) ;  /* 0xffffffc800cc7947 */ /* 0x000fea000383ffff */
.L_x_92:
[----:B-1----:R1:W4:Y:S02]  /*8980*/  SYNCS.PHASECHK.TRANS64.TRYWAIT P0, [R207+URZ+0x90], R2 ;  /* 0x00009002cf0075a7 */ /* 0x00232400080011ff */
[----:B----4-:R-:W-:Y:S05]  /*8990*/  @!P0 NANOSLEEP.SYNCS 0x989680 ;  /* 0x009896800000895d */ /* 0x010fea0003900000 */
[----:B------:R-:W4:Y:S02]  /*89a0*/  @!P0 SYNCS.PHASECHK.TRANS64 P0, [R207+URZ+0x90], R2 ;  /* 0x00009002cf0085a7 */ /* 0x000f2400080010ff */
[----:B----4-:R-:W-:Y:S05]  /*89b0*/  @!P0 BRA `(.L_x_92) ;  /* 0xfffffffc00f08947 */ /* 0x010fea000383ffff */
[----:B------:R-:W-:Y:S05]  /*89c0*/  BRA `(.L_x_91) ;  /* 0xffffffcc00287947 */ /* 0x000fea000383ffff */
.L_x_101:
[----:B--2---:R2:W3:Y:S02]  /*89d0*/  SYNCS.PHASECHK.TRANS64.TRYWAIT P0, [R210+URZ+0x40], R3 ;  /* 0x00004003d20075a7 */ /* 0x0044e400080011ff */
[----:B---3--:R-:W-:Y:S05]  /*89e0*/  @!P0 NANOSLEEP.SYNCS 0x989680 ;  /* 0x009896800000895d */ /* 0x008fea0003900000 */
[----:B------:R-:W3:Y:S02]  /*89f0*/  @!P0 SYNCS.PHASECHK.TRANS64 P0, [R210+URZ+0x40], R3 ;  /* 0x00004003d20085a7 */ /* 0x000ee400080010ff */
[----:B---3--:R-:W-:Y:S05]  /*8a00*/  @!P0 BRA `(.L_x_101) ;  /* 0xfffffffc00f08947 */ /* 0x008fea000383ffff */
[----:B------:R-:W-:Y:S05]  /*8a10*/  BRA `(.L_x_100) ;  /* 0xffffffe000347947 */ /* 0x000fea000383ffff */
        .weak           $__internal_0_$__cuda_sm10x_tcgen05_guardrail_trap_col_being_dealloced_not_returned_by_alloc
        .type           $__internal_0_$__cuda_sm10x_tcgen05_guardrail_trap_col_being_dealloced_not_returned_by_alloc,@function
        .size           $__internal_0_$__cuda_sm10x_tcgen05_guardrail_trap_col_being_dealloced_not_returned_by_alloc,($__internal_1_$__cuda_sm10x_tcgen05_guardrail_trap_phase_invalid_during_alloc - $__internal_0_$__cuda_sm10x_tcgen05_guardrail_trap_col_being_dealloced_not_returned_by_alloc)
$__internal_0_$__cuda_sm10x_tcgen05_guardrail_trap_col_being_dealloced_not_returned_by_alloc:
[----:B------:R-:W-:Y:S05]  /*8a20*/  BPT.TRAP 0x1 ;  /* 0x000000040000795c */ /* 0x000fea0000300000 */
[----:B------:R-:W-:-:S04]  /*8a30*/  HFMA2 R3, -RZ, RZ, 0, 0 ;  /* 0x00000000ff037431 */ /* 0x000fc800000001ff */
[----:B------:R-:W-:Y:S05]  /*8a40*/  RET.REL.NODEC R2 `(_ZN7cutlass13device_kernelINS_4gemm6kernel13GemmUniversalIN4cute5tupleIJiiiiEEENS1_10collective13CollectiveMmaINS1_35MainloopSm100TmaUmmaWarpSpecializedILi4ELi2ELi4ENS5_IJNS4_1CILi1EEESB_SB_EEEEENS5_IJNSA_ILi128EEESE_NSA_ILi32EEEEEENS_12float_e5m2_tENS5_IJlSB_lEEESH_SI_NS4_8TiledMMAINS4_8MMA_AtomIJNS4_10MMA_TraitsINS4_19SM100_MMA_F8F6F4_SSEJSH_SH_fSE_SE_NS4_17integral_constantINS4_4UMMA5MajorELSP_0EEESQ_NSN_INSO_7ScaleInELSR_0EEESS_EEEEEENS4_6LayoutISC_NS5_IJNSA_ILi0EEESW_SW_EEEEENS5_IJNS4_10UnderscoreESZ_SZ_EEEEENS4_13SM90_TMA_LOADENS4_14ComposedLayoutINS4_7SwizzleILi1ELi4ELi3EEENS4_18smem_ptr_flag_bitsILi8EEENSV_INS5_IJNSA_ILi8EEESF_EEENS5_IJSF_SB_EEEEEEEvNS4_8identityES12_S1C_vS1D_EENS_8epilogue10collective18CollectiveEpilogueINS1F_23Sm100TmaWarpSpecializedILi2ELi2ELi64ELb0ELb0EEEJSG_NS5_IJNSV_ISE_SB_EENSV_INSA_ILi64EEESB_EEEEESH_SI_SH_SI_NS1F_6fusion15FusionCallbacksIS1J_NS1O_17LinearCombinationISH_fSH_fLNS_15FloatRoundStyleE2EEESG_S1N_JEEENS4_5SM1004TMEM4LOAD26SM100_TMEM_LOAD_32dp32b64xES12_NS13_INS14_ILi2ELi4ELi3EEES17_NSV_INS5_IJS18_S1L_EEENS5_IJS1L_SB_EEEEEEENS4_39AutoVectorizingCopyWithAssumedAlignmentILi128EEENS4_14SM90_TMA_STOREES22_S24_S24_EEEvvEEEEvNT_6ParamsE) ;  /* 0xffffff74026c7950 */ /* 0x000fea0003c3ffff */
        .weak           $__internal_1_$__cuda_sm10x_tcgen05_guardrail_trap_phase_invalid_during_alloc
        .type           $__internal_1_$__cuda_sm10x_tcgen05_guardrail_trap_phase_invalid_during_alloc,@function
        .size           $__internal_1_$__cuda_sm10x_tcgen05_guardrail_trap_phase_invalid_during_alloc,($__internal_2_$__cuda_sm10x_tcgen05_guardrail_trap_unallocated_columns_being_dealloced - $__internal_1_$__cuda_sm10x_tcgen05_guardrail_trap_phase_invalid_during_alloc)
$__internal_1_$__cuda_sm10x_tcgen05_guardrail_trap_phase_invalid_during_alloc:
[----:B------:R-:W-:Y:S05]  /*8a50*/  BPT.TRAP 0x1 ;  /* 0x000000040000795c */ /* 0x000fea0000300000 */
[----:B------:R-:W-:-:S04]  /*8a60*/  MOV R3, 0x0 ;  /* 0x0000000000037802 */ /* 0x000fc80000000f00 */
[----:B------:R-:W-:Y:S05]  /*8a70*/  RET.REL.NODEC R2 `(_ZN7cutlass13device_kernelINS_4gemm6kernel13GemmUniversalIN4cute5tupleIJiiiiEEENS1_10collective13CollectiveMmaINS1_35MainloopSm100TmaUmmaWarpSpecializedILi4ELi2ELi4ENS5_IJNS4_1CILi1EEESB_SB_EEEEENS5_IJNSA_ILi128EEESE_NSA_ILi32EEEEEENS_12float_e5m2_tENS5_IJlSB_lEEESH_SI_NS4_8TiledMMAINS4_8MMA_AtomIJNS4_10MMA_TraitsINS4_19SM100_MMA_F8F6F4_SSEJSH_SH_fSE_SE_NS4_17integral_constantINS4_4UMMA5MajorELSP_0EEESQ_NSN_INSO_7ScaleInELSR_0EEESS_EEEEEENS4_6LayoutISC_NS5_IJNSA_ILi0EEESW_SW_EEEEENS5_IJNS4_10UnderscoreESZ_SZ_EEEEENS4_13SM90_TMA_LOADENS4_14ComposedLayoutINS4_7SwizzleILi1ELi4ELi3EEENS4_18smem_ptr_flag_bitsILi8EEENSV_INS5_IJNSA_ILi8EEESF_EEENS5_IJSF_SB_EEEEEEEvNS4_8identityES12_S1C_vS1D_EENS_8epilogue10collective18CollectiveEpilogueINS1F_23Sm100TmaWarpSpecializedILi2ELi2ELi64ELb0ELb0EEEJSG_NS5_IJNSV_ISE_SB_EENSV_INSA_ILi64EEESB_EEEEESH_SI_SH_SI_NS1F_6fusion15FusionCallbacksIS1J_NS1O_17LinearCombinationISH_fSH_fLNS_15FloatRoundStyleE2EEESG_S1N_JEEENS4_5SM1004TMEM4LOAD26SM100_TMEM_LOAD_32dp32b64xES12_NS13_INS14_ILi2ELi4ELi3EEES17_NSV_INS5_IJS18_S1L_EEENS5_IJS1L_SB_EEEEEEENS4_39AutoVectorizingCopyWithAssumedAlignmentILi128EEENS4_14SM90_TMA_STOREES22_S24_S24_EEEvvEEEEvNT_6ParamsE) ;  /* 0xffffff7402607950 */ /* 0x000fea0003c3ffff */
        .weak           $__internal_2_$__cuda_sm10x_tcgen05_guardrail_trap_unallocated_columns_being_dealloced
        .type           $__internal_2_$__cuda_sm10x_tcgen05_guardrail_trap_unallocated_columns_being_dealloced,@function
        .size           $__internal_2_$__cuda_sm10x_tcgen05_guardrail_trap_unallocated_columns_being_dealloced,(.L_x_143 - $__internal_2_$__cuda_sm10x_tcgen05_guardrail_trap_unallocated_columns_being_dealloced)
$__internal_2_$__cuda_sm10x_tcgen05_guardrail_trap_unallocated_columns_being_dealloced:
[----:B------:R-:W-:Y:S05]  /*8a80*/  BPT.TRAP 0x1 ;  /* 0x000000040000795c */ /* 0x000fea0000300000 */
[----:B------:R-:W-:-:S04]  /*8a90*/  HFMA2 R3, -RZ, RZ, 0, 0 ;  /* 0x00000000ff037431 */ /* 0x000fc800000001ff */
[----:B------:R-:W-:Y:S05]  /*8aa0*/  RET.REL.NODEC R2 `(_ZN7cutlass13device_kernelINS_4gemm6kernel13GemmUniversalIN4cute5tupleIJiiiiEEENS1_10collective13CollectiveMmaINS1_35MainloopSm100TmaUmmaWarpSpecializedILi4ELi2ELi4ENS5_IJNS4_1CILi1EEESB_SB_EEEEENS5_IJNSA_ILi128EEESE_NSA_ILi32EEEEEENS_12float_e5m2_tENS5_IJlSB_lEEESH_SI_NS4_8TiledMMAINS4_8MMA_AtomIJNS4_10MMA_TraitsINS4_19SM100_MMA_F8F6F4_SSEJSH_SH_fSE_SE_NS4_17integral_constantINS4_4UMMA5MajorELSP_0EEESQ_NSN_INSO_7ScaleInELSR_0EEESS_EEEEEENS4_6LayoutISC_NS5_IJNSA_ILi0EEESW_SW_EEEEENS5_IJNS4_10UnderscoreESZ_SZ_EEEEENS4_13SM90_TMA_LOADENS4_14ComposedLayoutINS4_7SwizzleILi1ELi4ELi3EEENS4_18smem_ptr_flag_bitsILi8EEENSV_INS5_IJNSA_ILi8EEESF_EEENS5_IJSF_SB_EEEEEEEvNS4_8identityES12_S1C_vS1D_EENS_8epilogue10collective18CollectiveEpilogueINS1F_23Sm100TmaWarpSpecializedILi2ELi2ELi64ELb0ELb0EEEJSG_NS5_IJNSV_ISE_SB_EENSV_INSA_ILi64EEESB_EEEEESH_SI_SH_SI_NS1F_6fusion15FusionCallbacksIS1J_NS1O_17LinearCombinationISH_fSH_fLNS_15FloatRoundStyleE2EEESG_S1N_JEEENS4_5SM1004TMEM4LOAD26SM100_TMEM_LOAD_32dp32b64xES12_NS13_INS14_ILi2ELi4ELi3EEES17_NSV_INS5_IJS18_S1L_EEENS5_IJS1L_SB_EEEEEEENS4_39AutoVectorizingCopyWithAssumedAlignmentILi128EEENS4_14SM90_TMA_STOREES22_S24_S24_EEEvvEEEEvNT_6ParamsE) ;  /* 0xffffff7402547950 */ /* 0x000fea0003c3ffff */
.L_x_142:
[----:B------:R-:W-:-:S00]  /*8ab0*/  BRA `(.L_x_142) ;  /* 0xfffffffc00fc7947 */ /* 0x000fc0000383ffff */
[----:B------:R-:W-:-:S00]  /*8ac0*/  NOP ;  /* 0x0000000000007918 */ /* 0x000fc00000000000 */
        /* <DEDUP_REMOVED lines=11> */
.L_x_143:


//--------------------- .nv.global.init           --------------------------
	.section	.nv.global.init,"aw",@progbits
.nv.global.init:
	.type		$str$27,@object
	.size		$str$27,($str$28 - $str$27)
$str$27:
        /*0000*/ 	.byte	0x28, 0x61, 0x64, 0x64, 0x72, 0x65, 0x73, 0x73, 0x20, 0x26, 0x20, 0x6d, 0x61, 0x73, 0x6b, 0x29
        /*0010*/ 	.byte	0x20, 0x3d, 0x3d, 0x20, 0x30, 0x00
	.type		$str$28,@object
	.size		$str$28,($str$26 - $str$28)
$str$28:
        /*0016*/ 	.byte	0x2f, 0x74, 0x6d, 0x70, 0x2f, 0x63, 0x75, 0x74, 0x6c, 0x61, 0x73, 0x73, 0x5f, 0x73, 0x77, 0x65
        /*0026*/ 	.byte	0x65, 0x70, 0x5f, 0x73, 0x72, 0x63, 0x2f, 0x69, 0x6e, 0x63, 0x6c, 0x75, 0x64, 0x65, 0x2f, 0x63
        /*0036*/ 	.byte	0x75, 0x74, 0x65, 0x2f, 0x70, 0x6f, 0x69, 0x6e, 0x74, 0x65, 0x72, 0x5f, 0x66, 0x6c, 0x61, 0x67
        /*0046*/ 	.byte	0x67, 0x65, 0x64, 0x2e, 0x68, 0x70, 0x70, 0x00
	.type		$str$26,@object
	.size		$str$26,($str$25 - $str$26)
$str$26:
        /*004e*/ 	.byte	0x2f, 0x74, 0x6d, 0x70, 0x2f, 0x63, 0x75, 0x74, 0x6c, 0x61, 0x73, 0x73, 0x5f, 0x73, 0x77, 0x65
        /*005e*/ 	.byte	0x65, 0x70, 0x5f, 0x73, 0x72, 0x63, 0x2f, 0x69, 0x6e, 0x63, 0x6c, 0x75, 0x64, 0x65, 0x2f, 0x63
        /*006e*/ 	.byte	0x75, 0x74, 0x65, 0x2f, 0x61, 0x74, 0x6f, 0x6d, 0x2f, 0x63, 0x6f, 0x70, 0x79, 0x5f, 0x74, 0x72
        /*007e*/ 	.byte	0x61, 0x69, 0x74, 0x73, 0x5f, 0x73, 0x6d, 0x31, 0x30, 0x30, 0x2e, 0x68, 0x70, 0x70, 0x00
	.type		$str$25,@object
	.size		$str$25,(__unnamed_1 - $str$25)
$str$25:
        /*008d*/ 	.byte	0x28, 0x28, 0x75, 0x69, 0x6e, 0x74, 0x33, 0x32, 0x5f, 0x74, 0x28, 0x74, 0x68, 0x72, 0x65, 0x61
        /*009d*/ 	.byte	0x64, 0x49, 0x64, 0x78, 0x2e, 0x78, 0x29, 0x20, 0x2f, 0x20, 0x33, 0x32, 0x29, 0x20, 0x25, 0x20
        /*00ad*/ 	.byte	0x34, 0x29, 0x20, 0x3d, 0x3d, 0x20, 0x28, 0x28, 0x28, 0x74, 0x6d, 0x65, 0x6d, 0x5f, 0x61, 0x64
        /*00bd*/ 	.byte	0x64, 0x72, 0x20, 0x3e, 0x3e, 0x20, 0x31, 0x36, 0x29, 0x20, 0x2f, 0x20, 0x33, 0x32, 0x29, 0x20
        /*00cd*/ 	.byte	0x25, 0x20, 0x34, 0x29, 0x00
	.type		__unnamed_1,@object
	.size		__unnamed_1,(__unnamed_2 - __unnamed_1)
__unnamed_1:
        /*00d2*/ 	.byte	0x61, 0x75, 0x74, 0x6f, 0x20, 0x63, 0x75, 0x74, 0x65, 0x3a, 0x3a, 0x61, 0x73, 0x5f, 0x70, 0x6f
        /* <DEDUP_REMOVED lines=24> */
        /*0262*/ 	.byte	0x43, 0x3c, 0x38, 0x31, 0x39, 0x32, 0x3e, 0x3e, 0x3e, 0x3e, 0x5d, 0x00
	.type		__unnamed_2,@object
	.size		__unnamed_2,(.L_2 - __unnamed_2)
__unnamed_2:
        /* <DEDUP_REMOVED lines=42> */
        /*050e*/ 	.byte	0x3e, 0x3e, 0x3e, 0x3e, 0x5d, 0x00
.L_2:


//--------------------- .nv.shared._ZN7cutlass13device_kernelINS_4gemm6kernel13GemmUniversalIN4cute5tupleIJiiiiEEENS1_10collective13CollectiveMmaINS1_35MainloopSm100TmaUmmaWarpSpecializedILi4ELi2ELi4ENS5_IJNS4_1CILi1EEESB_SB_EEEEENS5_IJNSA_ILi128EEESE_NSA_ILi32EEEEEENS_12float_e5m2_tENS5_IJlSB_lEEESH_SI_NS4_8TiledMMAINS4_8MMA_AtomIJNS4_10MMA_TraitsINS4_19SM100_MMA_F8F6F4_SSEJSH_SH_fSE_SE_NS4_17integral_constantINS4_4UMMA5MajorELSP_0EEESQ_NSN_INSO_7ScaleInELSR_0EEESS_EEEEEENS4_6LayoutISC_NS5_IJNSA_ILi0EEESW_SW_EEEEENS5_IJNS4_10UnderscoreESZ_SZ_EEEEENS4_13SM90_TMA_LOADENS4_14ComposedLayoutINS4_7SwizzleILi1ELi4ELi3EEENS4_18smem_ptr_flag_bitsILi8EEENSV_INS5_IJNSA_ILi8EEESF_EEENS5_IJSF_SB_EEEEEEEvNS4_8identityES12_S1C_vS1D_EENS_8epilogue10collective18CollectiveEpilogueINS1F_23Sm100TmaWarpSpecializedILi2ELi2ELi64ELb0ELb0EEEJSG_NS5_IJNSV_ISE_SB_EENSV_INSA_ILi64EEESB_EEEEESH_SI_SH_SI_NS1F_6fusion15FusionCallbacksIS1J_NS1O_17LinearCombinationISH_fSH_fLNS_15FloatRoundStyleE2EEESG_S1N_JEEENS4_5SM1004TMEM4LOAD26SM100_TMEM_LOAD_32dp32b64xES12_NS13_INS14_ILi2ELi4ELi3EEES17_NSV_INS5_IJS18_S1L_EEENS5_IJS1L_SB_EEEEEEENS4_39AutoVectorizingCopyWithAssumedAlignmentILi128EEENS4_14SM90_TMA_STOREES22_S24_S24_EEEvvEEEEvNT_6ParamsE --------------------------
	.section	.nv.shared._ZN7cutlass13device_kernelINS_4gemm6kernel13GemmUniversalIN4cute5tupleIJiiiiEEENS1_10collective13CollectiveMmaINS1_35MainloopSm100TmaUmmaWarpSpecializedILi4ELi2ELi4ENS5_IJNS4_1CILi1EEESB_SB_EEEEENS5_IJNSA_ILi128EEESE_NSA_ILi32EEEEEENS_12float_e5m2_tENS5_IJlSB_lEEESH_SI_NS4_8TiledMMAINS4_8MMA_AtomIJNS4_10MMA_TraitsINS4_19SM100_MMA_F8F6F4_SSEJSH_SH_fSE_SE_NS4_17integral_constantINS4_4UMMA5MajorELSP_0EEESQ_NSN_INSO_7ScaleInELSR_0EEESS_EEEEEENS4_6LayoutISC_NS5_IJNSA_ILi0EEESW_SW_EEEEENS5_IJNS4_10UnderscoreESZ_SZ_EEEEENS4_13SM90_TMA_LOADENS4_14ComposedLayoutINS4_7SwizzleILi1ELi4ELi3EEENS4_18smem_ptr_flag_bitsILi8EEENSV_INS5_IJNSA_ILi8EEESF_EEENS5_IJSF_SB_EEEEEEEvNS4_8identityES12_S1C_vS1D_EENS_8epilogue10collective18CollectiveEpilogueINS1F_23Sm100TmaWarpSpecializedILi2ELi2ELi64ELb0ELb0EEEJSG_NS5_IJNSV_ISE_SB_EENSV_INSA_ILi64EEESB_EEEEESH_SI_SH_SI_NS1F_6fusion15FusionCallbacksIS1J_NS1O_17LinearCombinationISH_fSH_fLNS_15FloatRoundStyleE2EEESG_S1N_JEEENS4_5SM1004TMEM4LOAD26SM100_TMEM_LOAD_32dp32b64xES12_NS13_INS14_ILi2ELi4ELi3EEES17_NSV_INS5_IJS18_S1L_EEENS5_IJS1L_SB_EEEEEEENS4_39AutoVectorizingCopyWithAssumedAlignmentILi128EEENS4_14SM90_TMA_STOREES22_S24_S24_EEEvvEEEEvNT_6ParamsE,"aw",@nobits
	.sectionflags	@""
	.align	16
	.zero		1024


//--------------------- .nv.shared.reserved.0     --------------------------
	.section	.nv.shared.reserved.0,"aw",@nobits
	.weak		__nv_reservedSMEM_offset_0_alias
	.size		__nv_reservedSMEM_offset_0_alias, 0, 64
	.other		__nv_reservedSMEM_offset_0_alias,@"STO_CUDA_RESERVED_SHARED STV_DEFAULT"
__nv_reservedSMEM_offset_0_alias:
	.zero		0
.nv.shared.reserved.0:
	.zero		64
	.weak		__nv_reservedSMEM_tcgen05_partition
	.type		__nv_reservedSMEM_tcgen05_partition,@object
	.size		__nv_reservedSMEM_tcgen05_partition,(.L_0 - __nv_reservedSMEM_tcgen05_partition)
__nv_reservedSMEM_tcgen05_partition:
	.zero		32
.L_0:


//--------------------- .nv.global                --------------------------
	.section	.nv.global,"aw",@nobits
.nv.global:
	.type		_ZN40_INTERNAL_ef7302cf_4_k_cu_24b3adef_339454cute1_E,@object
	.size		_ZN40_INTERNAL_ef7302cf_4_k_cu_24b3adef_339454cute1_E,(_ZN40_INTERNAL_ef7302cf_4_k_cu_24b3adef_339454cuda3std3__45__cpo6cbeginE - _ZN40_INTERNAL_ef7302cf_4_k_cu_24b3adef_339454cute1_E)
_ZN40_INTERNAL_ef7302cf_4_k_cu_24b3adef_339454cute1_E:
	.zero		1
	.type		_ZN40_INTERNAL_ef7302cf_4_k_cu_24b3adef_339454cuda3std3__45__cpo6cbeginE,@object
	.size		_ZN40_INTERNAL_ef7302cf_4_k_cu_24b3adef_339454cuda3std3__45__cpo6cbeginE,(_ZN40_INTERNAL_ef7302cf_4_k_cu_24b3adef_339454cuda3std3__48in_placeE - _ZN40_INTERNAL_ef7302cf_4_k_cu_24b3adef_339454cuda3std3__45__cpo6cbeginE)
_ZN40_INTERNAL_ef7302cf_4_k_cu_24b3adef_339454cuda3std3__45__cpo6cbeginE:
	.zero		1
	.type		_ZN40_INTERNAL_ef7302cf_4_k_cu_24b3adef_339454cuda3std3__48in_placeE,@object
	.size		_ZN40_INTERNAL_ef7302cf_4_k_cu_24b3adef_339454cuda3std3__48in_placeE,(_ZN40_INTERNAL_ef7302cf_4_k_cu_24b3adef_339454cuda3std6ranges3__45__cpo9iter_moveE - _ZN40_INTERNAL_ef7302cf_4_k_cu_24b3adef_339454cuda3std3__48in_placeE)
_ZN40_INTERNAL_ef7302cf_4_k_cu_24b3adef_339454cuda3std3__48in_placeE:
	.zero		1
	.type		_ZN40_INTERNAL_ef7302cf_4_k_cu_24b3adef_339454cuda3std6ranges3__45__cpo9iter_moveE,@object
	.size		_ZN40_INTERNAL_ef7302cf_4_k_cu_24b3adef_339454cuda3std6ranges3__45__cpo9iter_moveE,(_ZN40_INTERNAL_ef7302cf_4_k_cu_24b3adef_339454cuda3std3__45__cpo5beginE - _ZN40_INTERNAL_ef7302cf_4_k_cu_24b3adef_339454cuda3std6ranges3__45__cpo9iter_moveE)
_ZN40_INTERNAL_ef7302cf_4_k_cu_24b3adef_339454cuda3std6ranges3__45__cpo9iter_moveE:
	.zero		1
	.type		_ZN40_INTERNAL_ef7302cf_4_k_cu_24b3adef_339454cuda3std3__45__cpo5beginE,@object
	.size		_ZN40_INTERNAL_ef7302cf_4_k_cu_24b3adef_339454cuda3std3__45__cpo5beginE,(_ZN40_INTERNAL_ef7302cf_4_k_cu_24b3adef_339454cuda3std3__442_GLOBAL__N__ef7302cf_4_k_cu_24b3adef_339456ignoreE - _ZN40_INTERNAL_ef7302cf_4_k_cu_24b3adef_339454cuda3std3__45__cpo5beginE)
_ZN40_INTERNAL_ef7302cf_4_k_cu_24b3adef_339454cuda3std3__45__cpo5beginE:
	.zero		1
	.type		_ZN40_INTERNAL_ef7302cf_4_k_cu_24b3adef_339454cuda3std3__442_GLOBAL__N__ef7302cf_4_k_cu_24b3adef_339456ignoreE,@object
	.size		_ZN40_INTERNAL_ef7302cf_4_k_cu_24b3adef_339454cuda3std3__442_GLOBAL__N__ef7302cf_4_k_cu_24b3adef_339456ignoreE,(_ZN40_INTERNAL_ef7302cf_4_k_cu_24b3adef_339454cute7productE - _ZN40_INTERNAL_ef7302cf_4_k_cu_24b3adef_339454cuda3std3__442_GLOBAL__N__ef7302cf_4_k_cu_24b3adef_339456ignoreE)
_ZN40_INTERNAL_ef7302cf_4_k_cu_24b3adef_339454cuda3std3__442_GLOBAL__N__ef7302cf_4_k_cu_24b3adef_339456ignoreE:
	.zero		1
	.type		_ZN40_INTERNAL_ef7302cf_4_k_cu_24b3adef_339454cute7productE,@object
	.size		_ZN40_INTERNAL_ef7302cf_4_k_cu_24b3adef_339454cute7productE,(_ZN40_INTERNAL_ef7302cf_4_k_cu_24b3adef_339454cuda3std3__45__cpo3endE - _ZN40_INTERNAL_ef7302cf_4_k_cu_24b3adef_339454cute7productE)
_ZN40_INTERNAL_ef7302cf_4_k_cu_24b3adef_339454cute7productE:
	.zero		1
	.type		_ZN40_INTERNAL_ef7302cf_4_k_cu_24b3adef_339454cuda3std3__45__cpo3endE,@object
	.size		_ZN40_INTERNAL_ef7302cf_4_k_cu_24b3adef_339454cuda3std3__45__cpo3endE,(_ZN40_INTERNAL_ef7302cf_4_k_cu_24b3adef_339454cuda3std3__419piecewise_constructE - _ZN40_INTERNAL_ef7302cf_4_k_cu_24b3adef_339454cuda3std3__45__cpo3endE)
_ZN40_INTERNAL_ef7302cf_4_k_cu_24b3adef_339454cuda3std3__45__cpo3endE:
	.zero		1
	.type		_ZN40_INTERNAL_ef7302cf_4_k_cu_24b3adef_339454cuda3std3__419piecewise_constructE,@object
	.size		_ZN40_INTERNAL_ef7302cf_4_k_cu_24b3adef_339454cuda3std3__419piecewise_constructE,(_ZN40_INTERNAL_ef7302cf_4_k_cu_24b3adef_339454cuda3std3__45__cpo4cendE - _ZN40_INTERNAL_ef7302cf_4_k_cu_24b3adef_339454cuda3std3__419piecewise_constructE)
_ZN40_INTERNAL_ef7302cf_4_k_cu_24b3adef_339454cuda3std3__419piecewise_constructE:
	.zero		1
	.type		_ZN40_INTERNAL_ef7302cf_4_k_cu_24b3adef_339454cuda3std3__45__cpo4cendE,@object
	.size		_ZN40_INTERNAL_ef7302cf_4_k_cu_24b3adef_339454cuda3std3__45__cpo4cendE,(_ZN40_INTERNAL_ef7302cf_4_k_cu_24b3adef_339454cuda3std6ranges3__45__cpo4swapE - _ZN40_INTERNAL_ef7302cf_4_k_cu_24b3adef_339454cuda3std3__45__cpo4cendE)
_ZN40_INTERNAL_ef7302cf_4_k_cu_24b3adef_339454cuda3std3__45__cpo4cendE:
	.zero		1
	.type		_ZN40_INTERNAL_ef7302cf_4_k_cu_24b3adef_339454cuda3std6ranges3__45__cpo4swapE,@object
	.size		_ZN40_INTERNAL_ef7302cf_4_k_cu_24b3adef_339454cuda3std6ranges3__45__cpo4swapE,(.L_10 - _ZN40_INTERNAL_ef7302cf_4_k_cu_24b3adef_339454cuda3std6ranges3__45__cpo4swapE)
_ZN40_INTERNAL_ef7302cf_4_k_cu_24b3adef_339454cuda3std6ranges3__45__cpo4swapE:
	.zero		1
.L_10:


//--------------------- .nv.constant0._ZN7cutlass13device_kernelINS_4gemm6kernel13GemmUniversalIN4cute5tupleIJiiiiEEENS1_10collective13CollectiveMmaINS1_35MainloopSm100TmaUmmaWarpSpecializedILi4ELi2ELi4ENS5_IJNS4_1CILi1EEESB_SB_EEEEENS5_IJNSA_ILi128EEESE_NSA_ILi32EEEEEENS_12float_e5m2_tENS5_IJlSB_lEEESH_SI_NS4_8TiledMMAINS4_8MMA_AtomIJNS4_10MMA_TraitsINS4_19SM100_MMA_F8F6F4_SSEJSH_SH_fSE_SE_NS4_17integral_constantINS4_4UMMA5MajorELSP_0EEESQ_NSN_INSO_7ScaleInELSR_0EEESS_EEEEEENS4_6LayoutISC_NS5_IJNSA_ILi0EEESW_SW_EEEEENS5_IJNS4_10UnderscoreESZ_SZ_EEEEENS4_13SM90_TMA_LOADENS4_14ComposedLayoutINS4_7SwizzleILi1ELi4ELi3EEENS4_18smem_ptr_flag_bitsILi8EEENSV_INS5_IJNSA_ILi8EEESF_EEENS5_IJSF_SB_EEEEEEEvNS4_8identityES12_S1C_vS1D_EENS_8epilogue10collective18CollectiveEpilogueINS1F_23Sm100TmaWarpSpecializedILi2ELi2ELi64ELb0ELb0EEEJSG_NS5_IJNSV_ISE_SB_EENSV_INSA_ILi64EEESB_EEEEESH_SI_SH_SI_NS1F_6fusion15FusionCallbacksIS1J_NS1O_17LinearCombinationISH_fSH_fLNS_15FloatRoundStyleE2EEESG_S1N_JEEENS4_5SM1004TMEM4LOAD26SM100_TMEM_LOAD_32dp32b64xES12_NS13_INS14_ILi2ELi4ELi3EEES17_NSV_INS5_IJS18_S1L_EEENS5_IJS1L_SB_EEEEEEENS4_39AutoVectorizingCopyWithAssumedAlignmentILi128EEENS4_14SM90_TMA_STOREES22_S24_S24_EEEvvEEEEvNT_6ParamsE --------------------------
	.section	.nv.constant0._ZN7cutlass13device_kernelINS_4gemm6kernel13GemmUniversalIN4cute5tupleIJiiiiEEENS1_10collective13CollectiveMmaINS1_35MainloopSm100TmaUmmaWarpSpecializedILi4ELi2ELi4ENS5_IJNS4_1CILi1EEESB_SB_EEEEENS5_IJNSA_ILi128EEESE_NSA_ILi32EEEEEENS_12float_e5m2_tENS5_IJlSB_lEEESH_SI_NS4_8TiledMMAINS4_8MMA_AtomIJNS4_10MMA_TraitsINS4_19SM100_MMA_F8F6F4_SSEJSH_SH_fSE_SE_NS4_17integral_constantINS4_4UMMA5MajorELSP_0EEESQ_NSN_INSO_7ScaleInELSR_0EEESS_EEEEEENS4_6LayoutISC_NS5_IJNSA_ILi0EEESW_SW_EEEEENS5_IJNS4_10UnderscoreESZ_SZ_EEEEENS4_13SM90_TMA_LOADENS4_14ComposedLayoutINS4_7SwizzleILi1ELi4ELi3EEENS4_18smem_ptr_flag_bitsILi8EEENSV_INS5_IJNSA_ILi8EEESF_EEENS5_IJSF_SB_EEEEEEEvNS4_8identityES12_S1C_vS1D_EENS_8epilogue10collective18CollectiveEpilogueINS1F_23Sm100TmaWarpSpecializedILi2ELi2ELi64ELb0ELb0EEEJSG_NS5_IJNSV_ISE_SB_EENSV_INSA_ILi64EEESB_EEEEESH_SI_SH_SI_NS1F_6fusion15FusionCallbacksIS1J_NS1O_17LinearCombinationISH_fSH_fLNS_15FloatRoundStyleE2EEESG_S1N_JEEENS4_5SM1004TMEM4LOAD26SM100_TMEM_LOAD_32dp32b64xES12_NS13_INS14_ILi2ELi4ELi3EEES17_NSV_INS5_IJS18_S1L_EEENS5_IJS1L_SB_EEEEEEENS4_39AutoVectorizingCopyWithAssumedAlignmentILi128EEENS4_14SM90_TMA_STOREES22_S24_S24_EEEvvEEEEvNT_6ParamsE,"a",@progbits
	.sectionflags	@""
	.align	4
.nv.constant0._ZN7cutlass13device_kernelINS_4gemm6kernel13GemmUniversalIN4cute5tupleIJiiiiEEENS1_10collective13CollectiveMmaINS1_35MainloopSm100TmaUmmaWarpSpecializedILi4ELi2ELi4ENS5_IJNS4_1CILi1EEESB_SB_EEEEENS5_IJNSA_ILi128EEESE_NSA_ILi32EEEEEENS_12float_e5m2_tENS5_IJlSB_lEEESH_SI_NS4_8TiledMMAINS4_8MMA_AtomIJNS4_10MMA_TraitsINS4_19SM100_MMA_F8F6F4_SSEJSH_SH_fSE_SE_NS4_17integral_constantINS4_4UMMA5MajorELSP_0EEESQ_NSN_INSO_7ScaleInELSR_0EEESS_EEEEEENS4_6LayoutISC_NS5_IJNSA_ILi0EEESW_SW_EEEEENS5_IJNS4_10UnderscoreESZ_SZ_EEEEENS4_13SM90_TMA_LOADENS4_14ComposedLayoutINS4_7SwizzleILi1ELi4ELi3EEENS4_18smem_ptr_flag_bitsILi8EEENSV_INS5_IJNSA_ILi8EEESF_EEENS5_IJSF_SB_EEEEEEEvNS4_8identityES12_S1C_vS1D_EENS_8epilogue10collective18CollectiveEpilogueINS1F_23Sm100TmaWarpSpecializedILi2ELi2ELi64ELb0ELb0EEEJSG_NS5_IJNSV_ISE_SB_EENSV_INSA_ILi64EEESB_EEEEESH_SI_SH_SI_NS1F_6fusion15FusionCallbacksIS1J_NS1O_17LinearCombinationISH_fSH_fLNS_15FloatRoundStyleE2EEESG_S1N_JEEENS4_5SM1004TMEM4LOAD26SM100_TMEM_LOAD_32dp32b64xES12_NS13_INS14_ILi2ELi4ELi3EEES17_NSV_INS5_IJS18_S1L_EEENS5_IJS1L_SB_EEEEEEENS4_39AutoVectorizingCopyWithAssumedAlignmentILi128EEENS4_14SM90_TMA_STOREES22_S24_S24_EEEvvEEEEvNT_6ParamsE:
	.zero		2944


//--------------------- SYMBOLS --------------------------

	.type		.nv.reservedSmem.offset0,@object
	.size		.nv.reservedSmem.offset0,0x4
	.type		.nv.reservedSmem.cap,@object
	.size		.nv.reservedSmem.cap,0x4
	.type		__assertfail,@function
